//
// Generated by NVIDIA NVVM Compiler
//
// Compiler Build ID: CL-36424714
// Cuda compilation tools, release 13.0, V13.0.88
// Based on NVVM 20.0.0
//

.version 9.0
.target sm_100
.address_size 64

	// .globl	_Z6fill_tPdPS_Pijd
.func  (.param .align 16 .b8 func_retval0[16]) __internal_trig_reduction_slowpathd
(
	.param .b64 __internal_trig_reduction_slowpathd_param_0
)
;
.global .align 8 .b8 __cudart_i2opi_d[144] = {8, 93, 141, 31, 177, 95, 251, 107, 234, 146, 82, 138, 247, 57, 7, 61, 123, 241, 229, 235, 199, 186, 39, 117, 45, 234, 95, 158, 102, 63, 70, 79, 183, 9, 203, 39, 207, 126, 54, 109, 31, 109, 10, 90, 139, 17, 47, 239, 15, 152, 5, 222, 255, 151, 248, 31, 59, 40, 249, 189, 139, 95, 132, 156, 244, 57, 83, 131, 57, 214, 145, 57, 65, 126, 95, 180, 38, 112, 156, 233, 132, 68, 187, 46, 245, 53, 130, 232, 62, 167, 41, 177, 28, 235, 29, 254, 28, 146, 209, 9, 234, 46, 73, 6, 224, 210, 77, 66, 58, 110, 36, 183, 97, 197, 187, 222, 171, 99, 81, 254, 65, 144, 67, 60, 153, 149, 98, 219, 192, 221, 52, 245, 209, 87, 39, 252, 41, 21, 68, 78, 110, 131, 249, 162};
.global .align 16 .b8 __cudart_sin_cos_coeffs[128] = {70, 210, 176, 44, 241, 229, 90, 190, 146, 227, 172, 105, 227, 29, 199, 62, 161, 98, 219, 25, 160, 1, 42, 191, 24, 8, 17, 17, 17, 17, 129, 63, 84, 85, 85, 85, 85, 85, 197, 191, 0, 0, 0, 0, 0, 0, 0, 0, 0, 0, 0, 0, 0, 0, 0, 0, 100, 129, 253, 32, 131, 255, 168, 189, 40, 133, 239, 193, 167, 238, 33, 62, 217, 230, 6, 142, 79, 126, 146, 190, 233, 188, 221, 25, 160, 1, 250, 62, 71, 93, 193, 22, 108, 193, 86, 191, 81, 85, 85, 85, 85, 85, 165, 63, 0, 0, 0, 0, 0, 0, 224, 191, 0, 0, 0, 0, 0, 0, 240, 63};

.visible .entry _Z6fill_tPdPS_Pijd(
	.param .u64 .ptr .align 1 _Z6fill_tPdPS_Pijd_param_0,
	.param .u64 .ptr .align 1 _Z6fill_tPdPS_Pijd_param_1,
	.param .u64 .ptr .align 1 _Z6fill_tPdPS_Pijd_param_2,
	.param .u32 _Z6fill_tPdPS_Pijd_param_3,
	.param .f64 _Z6fill_tPdPS_Pijd_param_4
)
{
	.reg .pred 	%p<7>;
	.reg .b32 	%r<30>;
	.reg .b64 	%rd<37>;
	.reg .b64 	%fd<16>;

	ld.param.u64 	%rd7, [_Z6fill_tPdPS_Pijd_param_0];
	ld.param.u64 	%rd8, [_Z6fill_tPdPS_Pijd_param_1];
	ld.param.u64 	%rd9, [_Z6fill_tPdPS_Pijd_param_2];
	ld.param.u32 	%r16, [_Z6fill_tPdPS_Pijd_param_3];
	ld.param.f64 	%fd4, [_Z6fill_tPdPS_Pijd_param_4];
	mov.u32 	%r17, %ctaid.x;
	mov.u32 	%r18, %ntid.x;
	mov.u32 	%r19, %tid.x;
	mad.lo.s32 	%r1, %r17, %r18, %r19;
	setp.ge.u32 	%p1, %r1, %r16;
	@%p1 bra 	$L__BB0_9;
	cvta.to.global.u64 	%rd10, %rd8;
	cvta.to.global.u64 	%rd11, %rd9;
	cvta.to.global.u64 	%rd12, %rd7;
	mul.wide.u32 	%rd13, %r1, 4;
	add.s64 	%rd14, %rd11, %rd13;
	ld.global.u32 	%r2, [%rd14];
	mul.wide.u32 	%rd15, %r1, 8;
	add.s64 	%rd16, %rd12, %rd15;
	ld.global.f64 	%fd1, [%rd16];
	add.s64 	%rd1, %rd10, %rd15;
	ld.global.u64 	%rd17, [%rd1];
	cvta.to.global.u64 	%rd18, %rd17;
	st.global.f64 	[%rd18], %fd1;
	setp.lt.s32 	%p2, %r2, 1;
	@%p2 bra 	$L__BB0_9;
	and.b32  	%r3, %r2, 3;
	setp.lt.u32 	%p3, %r2, 4;
	mov.b32 	%r29, 1;
	@%p3 bra 	$L__BB0_6;
	and.b32  	%r22, %r2, 2147483644;
	neg.s32 	%r25, %r22;
	mov.f64 	%fd15, 0d3FF0000000000000;
	mov.b32 	%r26, 2;
	mov.b64 	%rd35, 0;
$L__BB0_4:
	fma.rn.f64 	%fd6, %fd4, %fd15, %fd1;
	ld.global.u64 	%rd20, [%rd1];
	cvta.to.global.u64 	%rd21, %rd20;
	add.s64 	%rd22, %rd21, %rd35;
	st.global.f64 	[%rd22+8], %fd6;
	add.s32 	%r23, %r26, 2;
	cvt.rn.f64.u32 	%fd7, %r26;
	fma.rn.f64 	%fd8, %fd4, %fd7, %fd1;
	ld.global.u64 	%rd23, [%rd1];
	cvta.to.global.u64 	%rd24, %rd23;
	add.s64 	%rd25, %rd24, %rd35;
	st.global.f64 	[%rd25+16], %fd8;
	add.s32 	%r24, %r26, 1;
	cvt.rn.f64.u32 	%fd9, %r24;
	fma.rn.f64 	%fd10, %fd4, %fd9, %fd1;
	ld.global.u64 	%rd26, [%rd1];
	cvta.to.global.u64 	%rd27, %rd26;
	add.s64 	%rd28, %rd27, %rd35;
	st.global.f64 	[%rd28+24], %fd10;
	cvt.rn.f64.u32 	%fd11, %r23;
	fma.rn.f64 	%fd12, %fd4, %fd11, %fd1;
	ld.global.u64 	%rd29, [%rd1];
	cvta.to.global.u64 	%rd30, %rd29;
	add.s64 	%rd31, %rd30, %rd35;
	st.global.f64 	[%rd31+32], %fd12;
	add.f64 	%fd15, %fd15, 0d4010000000000000;
	add.s32 	%r26, %r26, 4;
	add.s32 	%r25, %r25, 4;
	add.s64 	%rd35, %rd35, 32;
	setp.ne.s32 	%p4, %r25, 0;
	@%p4 bra 	$L__BB0_4;
	add.s32 	%r29, %r26, -1;
$L__BB0_6:
	setp.eq.s32 	%p5, %r3, 0;
	@%p5 bra 	$L__BB0_9;
	mul.wide.u32 	%rd36, %r29, 8;
	neg.s32 	%r28, %r3;
$L__BB0_8:
	.pragma "nounroll";
	cvt.rn.f64.u32 	%fd13, %r29;
	fma.rn.f64 	%fd14, %fd4, %fd13, %fd1;
	ld.global.u64 	%rd32, [%rd1];
	cvta.to.global.u64 	%rd33, %rd32;
	add.s64 	%rd34, %rd33, %rd36;
	st.global.f64 	[%rd34], %fd14;
	add.s32 	%r29, %r29, 1;
	add.s64 	%rd36, %rd36, 8;
	add.s32 	%r28, %r28, 1;
	setp.ne.s32 	%p6, %r28, 0;
	@%p6 bra 	$L__BB0_8;
$L__BB0_9:
	ret;

}
	// .globl	_Z16integrate_kernelPdS_PiPS_S1_S1_jdd
.visible .entry _Z16integrate_kernelPdS_PiPS_S1_S1_jdd(
	.param .u64 .ptr .align 1 _Z16integrate_kernelPdS_PiPS_S1_S1_jdd_param_0,
	.param .u64 .ptr .align 1 _Z16integrate_kernelPdS_PiPS_S1_S1_jdd_param_1,
	.param .u64 .ptr .align 1 _Z16integrate_kernelPdS_PiPS_S1_S1_jdd_param_2,
	.param .u64 .ptr .align 1 _Z16integrate_kernelPdS_PiPS_S1_S1_jdd_param_3,
	.param .u64 .ptr .align 1 _Z16integrate_kernelPdS_PiPS_S1_S1_jdd_param_4,
	.param .u64 .ptr .align 1 _Z16integrate_kernelPdS_PiPS_S1_S1_jdd_param_5,
	.param .u32 _Z16integrate_kernelPdS_PiPS_S1_S1_jdd_param_6,
	.param .f64 _Z16integrate_kernelPdS_PiPS_S1_S1_jdd_param_7,
	.param .f64 _Z16integrate_kernelPdS_PiPS_S1_S1_jdd_param_8
)
{
	.reg .pred 	%p<20>;
	.reg .b32 	%r<55>;
	.reg .b64 	%rd<49>;
	.reg .b64 	%fd<118>;

	ld.param.u64 	%rd9, [_Z16integrate_kernelPdS_PiPS_S1_S1_jdd_param_1];
	ld.param.u64 	%rd10, [_Z16integrate_kernelPdS_PiPS_S1_S1_jdd_param_2];
	ld.param.u64 	%rd11, [_Z16integrate_kernelPdS_PiPS_S1_S1_jdd_param_3];
	ld.param.u64 	%rd12, [_Z16integrate_kernelPdS_PiPS_S1_S1_jdd_param_4];
	ld.param.u64 	%rd13, [_Z16integrate_kernelPdS_PiPS_S1_S1_jdd_param_5];
	ld.param.u32 	%r22, [_Z16integrate_kernelPdS_PiPS_S1_S1_jdd_param_6];
	ld.param.f64 	%fd23, [_Z16integrate_kernelPdS_PiPS_S1_S1_jdd_param_7];
	ld.param.f64 	%fd24, [_Z16integrate_kernelPdS_PiPS_S1_S1_jdd_param_8];
	mov.u32 	%r23, %ctaid.x;
	mov.u32 	%r24, %ntid.x;
	mov.u32 	%r25, %tid.x;
	mad.lo.s32 	%r1, %r23, %r24, %r25;
	shl.b32 	%r26, %r22, 1;
	setp.ge.u32 	%p1, %r1, %r26;
	@%p1 bra 	$L__BB1_23;
	cvta.to.global.u64 	%rd14, %rd10;
	cvta.to.global.u64 	%rd15, %rd9;
	cvta.to.global.u64 	%rd16, %rd11;
	shr.u32 	%r2, %r1, 1;
	mul.wide.u32 	%rd17, %r2, 4;
	add.s64 	%rd18, %rd14, %rd17;
	ld.global.u32 	%r3, [%rd18];
	mul.wide.u32 	%rd19, %r2, 8;
	add.s64 	%rd20, %rd15, %rd19;
	ld.global.f64 	%fd1, [%rd20];
	add.s64 	%rd21, %rd16, %rd19;
	ld.global.u64 	%rd1, [%rd21];
	and.b32  	%r27, %r1, 1;
	setp.eq.b32 	%p2, %r27, 1;
	@%p2 bra 	$L__BB1_3;
	cvta.to.global.u64 	%rd25, %rd12;
	add.s64 	%rd27, %rd25, %rd19;
	ld.global.u64 	%rd47, [%rd27];
	st.f64 	[%rd47], %fd1;
	bra.uni 	$L__BB1_4;
$L__BB1_3:
	cvta.to.global.u64 	%rd22, %rd13;
	add.s64 	%rd24, %rd22, %rd19;
	add.f64 	%fd25, %fd24, %fd1;
	ld.global.u64 	%rd47, [%rd24];
	st.f64 	[%rd47], %fd25;
$L__BB1_4:
	setp.lt.s32 	%p3, %r3, 1;
	@%p3 bra 	$L__BB1_23;
	setp.eq.s32 	%p4, %r3, 1;
	mov.b32 	%r53, 1;
	@%p4 bra 	$L__BB1_17;
	and.b32  	%r31, %r3, 2147483646;
	neg.s32 	%r49, %r31;
	add.s64 	%rd48, %rd47, 16;
	mov.b32 	%r50, 1;
	mov.b32 	%r48, 0;
	mov.u64 	%rd32, __cudart_sin_cos_coeffs;
$L__BB1_7:
	mul.wide.s32 	%rd28, %r50, 8;
	add.s64 	%rd29, %rd47, %rd28;
	add.s64 	%rd7, %rd1, %rd28;
	ld.f64 	%fd2, [%rd29+-8];
	ld.f64 	%fd3, [%rd7+-8];
	abs.f64 	%fd4, %fd3;
	setp.neu.f64 	%p5, %fd4, 0d7FF0000000000000;
	@%p5 bra 	$L__BB1_9;
	mov.f64 	%fd31, 0d0000000000000000;
	mul.rn.f64 	%fd115, %fd3, %fd31;
	mov.b32 	%r51, 0;
	bra.uni 	$L__BB1_11;
$L__BB1_9:
	mul.f64 	%fd26, %fd3, 0d3FE45F306DC9C883;
	cvt.rni.s32.f64 	%r51, %fd26;
	cvt.rn.f64.s32 	%fd27, %r51;
	fma.rn.f64 	%fd28, %fd27, 0dBFF921FB54442D18, %fd3;
	fma.rn.f64 	%fd29, %fd27, 0dBC91A62633145C00, %fd28;
	fma.rn.f64 	%fd115, %fd27, 0dB97B839A252049C0, %fd29;
	setp.ltu.f64 	%p6, %fd4, 0d41E0000000000000;
	@%p6 bra 	$L__BB1_11;
	{ // callseq 0, 0
	.param .b64 param0;
	st.param.f64 	[param0], %fd3;
	.param .align 16 .b8 retval0[16];
	call.uni (retval0), 
	__internal_trig_reduction_slowpathd, 
	(
	param0
	);
	ld.param.f64 	%fd115, [retval0];
	ld.param.b32 	%r51, [retval0+8];
	} // callseq 0
$L__BB1_11:
	shl.b32 	%r34, %r51, 6;
	cvt.u64.u32 	%rd30, %r34;
	and.b64  	%rd31, %rd30, 64;
	add.s64 	%rd33, %rd32, %rd31;
	mul.rn.f64 	%fd32, %fd115, %fd115;
	and.b32  	%r35, %r51, 1;
	setp.eq.b32 	%p7, %r35, 1;
	selp.f64 	%fd33, 0dBDA8FF8320FD8164, 0d3DE5DB65F9785EBA, %p7;
	ld.global.nc.v2.f64 	{%fd34, %fd35}, [%rd33];
	fma.rn.f64 	%fd36, %fd33, %fd32, %fd34;
	fma.rn.f64 	%fd37, %fd36, %fd32, %fd35;
	ld.global.nc.v2.f64 	{%fd38, %fd39}, [%rd33+16];
	fma.rn.f64 	%fd40, %fd37, %fd32, %fd38;
	fma.rn.f64 	%fd41, %fd40, %fd32, %fd39;
	ld.global.nc.v2.f64 	{%fd42, %fd43}, [%rd33+32];
	fma.rn.f64 	%fd44, %fd41, %fd32, %fd42;
	fma.rn.f64 	%fd45, %fd44, %fd32, %fd43;
	fma.rn.f64 	%fd46, %fd45, %fd115, %fd115;
	fma.rn.f64 	%fd47, %fd45, %fd32, 0d3FF0000000000000;
	selp.f64 	%fd48, %fd47, %fd46, %p7;
	and.b32  	%r36, %r51, 2;
	setp.eq.s32 	%p8, %r36, 0;
	mov.f64 	%fd49, 0d0000000000000000;
	sub.f64 	%fd50, %fd49, %fd48;
	selp.f64 	%fd51, %fd48, %fd50, %p8;
	mul.f64 	%fd52, %fd51, %fd2;
	mul.f64 	%fd53, %fd2, 0dBFB999999999999A;
	sub.f64 	%fd54, %fd53, %fd52;
	fma.rn.f64 	%fd9, %fd23, %fd54, %fd2;
	st.f64 	[%rd48+-8], %fd9;
	ld.f64 	%fd10, [%rd7];
	abs.f64 	%fd11, %fd10;
	setp.eq.f64 	%p9, %fd11, 0d7FF0000000000000;
	@%p9 bra 	$L__BB1_14;
	mul.f64 	%fd55, %fd10, 0d3FE45F306DC9C883;
	cvt.rni.s32.f64 	%r52, %fd55;
	cvt.rn.f64.s32 	%fd56, %r52;
	fma.rn.f64 	%fd57, %fd56, 0dBFF921FB54442D18, %fd10;
	fma.rn.f64 	%fd58, %fd56, 0dBC91A62633145C00, %fd57;
	fma.rn.f64 	%fd116, %fd56, 0dB97B839A252049C0, %fd58;
	setp.ltu.f64 	%p10, %fd11, 0d41E0000000000000;
	@%p10 bra 	$L__BB1_15;
	{ // callseq 1, 0
	.param .b64 param0;
	st.param.f64 	[param0], %fd10;
	.param .align 16 .b8 retval0[16];
	call.uni (retval0), 
	__internal_trig_reduction_slowpathd, 
	(
	param0
	);
	ld.param.f64 	%fd116, [retval0];
	ld.param.b32 	%r52, [retval0+8];
	} // callseq 1
	bra.uni 	$L__BB1_15;
$L__BB1_14:
	mov.f64 	%fd60, 0d0000000000000000;
	mul.rn.f64 	%fd116, %fd10, %fd60;
	mov.b32 	%r52, 0;
$L__BB1_15:
	shl.b32 	%r39, %r52, 6;
	cvt.u64.u32 	%rd34, %r39;
	and.b64  	%rd35, %rd34, 64;
	mov.u64 	%rd36, __cudart_sin_cos_coeffs;
	add.s64 	%rd37, %rd36, %rd35;
	mul.rn.f64 	%fd61, %fd116, %fd116;
	and.b32  	%r40, %r52, 1;
	setp.eq.b32 	%p11, %r40, 1;
	selp.f64 	%fd62, 0dBDA8FF8320FD8164, 0d3DE5DB65F9785EBA, %p11;
	ld.global.nc.v2.f64 	{%fd63, %fd64}, [%rd37];
	fma.rn.f64 	%fd65, %fd62, %fd61, %fd63;
	fma.rn.f64 	%fd66, %fd65, %fd61, %fd64;
	ld.global.nc.v2.f64 	{%fd67, %fd68}, [%rd37+16];
	fma.rn.f64 	%fd69, %fd66, %fd61, %fd67;
	fma.rn.f64 	%fd70, %fd69, %fd61, %fd68;
	ld.global.nc.v2.f64 	{%fd71, %fd72}, [%rd37+32];
	fma.rn.f64 	%fd73, %fd70, %fd61, %fd71;
	fma.rn.f64 	%fd74, %fd73, %fd61, %fd72;
	fma.rn.f64 	%fd75, %fd74, %fd116, %fd116;
	fma.rn.f64 	%fd76, %fd74, %fd61, 0d3FF0000000000000;
	selp.f64 	%fd77, %fd76, %fd75, %p11;
	and.b32  	%r41, %r52, 2;
	setp.eq.s32 	%p12, %r41, 0;
	mov.f64 	%fd78, 0d0000000000000000;
	sub.f64 	%fd79, %fd78, %fd77;
	selp.f64 	%fd80, %fd77, %fd79, %p12;
	mul.f64 	%fd81, %fd80, %fd9;
	mul.f64 	%fd82, %fd9, 0dBFB999999999999A;
	sub.f64 	%fd83, %fd82, %fd81;
	fma.rn.f64 	%fd84, %fd23, %fd83, %fd9;
	st.f64 	[%rd48], %fd84;
	add.s32 	%r50, %r50, 2;
	add.s32 	%r49, %r49, 2;
	add.s32 	%r48, %r48, 2;
	add.s64 	%rd48, %rd48, 16;
	setp.ne.s32 	%p13, %r49, 0;
	@%p13 bra 	$L__BB1_7;
	add.s32 	%r53, %r48, 1;
$L__BB1_17:
	and.b32  	%r42, %r3, 1;
	setp.eq.b32 	%p14, %r42, 1;
	not.pred 	%p15, %p14;
	@%p15 bra 	$L__BB1_23;
	mul.wide.s32 	%rd38, %r53, 8;
	add.s64 	%rd39, %rd47, %rd38;
	ld.f64 	%fd16, [%rd39+-8];
	add.s64 	%rd40, %rd1, %rd38;
	ld.f64 	%fd17, [%rd40+-8];
	abs.f64 	%fd18, %fd17;
	setp.eq.f64 	%p16, %fd18, 0d7FF0000000000000;
	@%p16 bra 	$L__BB1_21;
	mul.f64 	%fd85, %fd17, 0d3FE45F306DC9C883;
	cvt.rni.s32.f64 	%r54, %fd85;
	cvt.rn.f64.s32 	%fd86, %r54;
	fma.rn.f64 	%fd87, %fd86, 0dBFF921FB54442D18, %fd17;
	fma.rn.f64 	%fd88, %fd86, 0dBC91A62633145C00, %fd87;
	fma.rn.f64 	%fd117, %fd86, 0dB97B839A252049C0, %fd88;
	setp.ltu.f64 	%p17, %fd18, 0d41E0000000000000;
	@%p17 bra 	$L__BB1_22;
	{ // callseq 2, 0
	.param .b64 param0;
	st.param.f64 	[param0], %fd17;
	.param .align 16 .b8 retval0[16];
	call.uni (retval0), 
	__internal_trig_reduction_slowpathd, 
	(
	param0
	);
	ld.param.f64 	%fd117, [retval0];
	ld.param.b32 	%r54, [retval0+8];
	} // callseq 2
	bra.uni 	$L__BB1_22;
$L__BB1_21:
	mov.f64 	%fd90, 0d0000000000000000;
	mul.rn.f64 	%fd117, %fd17, %fd90;
	mov.b32 	%r54, 0;
$L__BB1_22:
	shl.b32 	%r45, %r54, 6;
	cvt.u64.u32 	%rd41, %r45;
	and.b64  	%rd42, %rd41, 64;
	mov.u64 	%rd43, __cudart_sin_cos_coeffs;
	add.s64 	%rd44, %rd43, %rd42;
	mul.rn.f64 	%fd91, %fd117, %fd117;
	and.b32  	%r46, %r54, 1;
	setp.eq.b32 	%p18, %r46, 1;
	selp.f64 	%fd92, 0dBDA8FF8320FD8164, 0d3DE5DB65F9785EBA, %p18;
	ld.global.nc.v2.f64 	{%fd93, %fd94}, [%rd44];
	fma.rn.f64 	%fd95, %fd92, %fd91, %fd93;
	fma.rn.f64 	%fd96, %fd95, %fd91, %fd94;
	ld.global.nc.v2.f64 	{%fd97, %fd98}, [%rd44+16];
	fma.rn.f64 	%fd99, %fd96, %fd91, %fd97;
	fma.rn.f64 	%fd100, %fd99, %fd91, %fd98;
	ld.global.nc.v2.f64 	{%fd101, %fd102}, [%rd44+32];
	fma.rn.f64 	%fd103, %fd100, %fd91, %fd101;
	fma.rn.f64 	%fd104, %fd103, %fd91, %fd102;
	fma.rn.f64 	%fd105, %fd104, %fd117, %fd117;
	fma.rn.f64 	%fd106, %fd104, %fd91, 0d3FF0000000000000;
	selp.f64 	%fd107, %fd106, %fd105, %p18;
	and.b32  	%r47, %r54, 2;
	setp.eq.s32 	%p19, %r47, 0;
	mov.f64 	%fd108, 0d0000000000000000;
	sub.f64 	%fd109, %fd108, %fd107;
	selp.f64 	%fd110, %fd107, %fd109, %p19;
	mul.f64 	%fd111, %fd110, %fd16;
	mul.f64 	%fd112, %fd16, 0dBFB999999999999A;
	sub.f64 	%fd113, %fd112, %fd111;
	fma.rn.f64 	%fd114, %fd23, %fd113, %fd16;
	mul.wide.u32 	%rd45, %r53, 8;
	add.s64 	%rd46, %rd47, %rd45;
	st.f64 	[%rd46], %fd114;
$L__BB1_23:
	ret;

}
.func  (.param .align 16 .b8 func_retval0[16]) __internal_trig_reduction_slowpathd(
	.param .b64 __internal_trig_reduction_slowpathd_param_0
)
{
	.local .align 8 .b8 	__local_depot2[40];
	.reg .b64 	%SP;
	.reg .b64 	%SPL;
	.reg .pred 	%p<10>;
	.reg .b32 	%r<47>;
	.reg .b64 	%rd<74>;
	.reg .b64 	%fd<5>;

	mov.u64 	%SPL, __local_depot2;
	ld.param.f64 	%fd4, [__internal_trig_reduction_slowpathd_param_0];
	add.u64 	%rd1, %SPL, 0;
	{
	.reg .b32 %temp; 
	mov.b64 	{%temp, %r1}, %fd4;
	}
	shr.u32 	%r2, %r1, 20;
	and.b32  	%r3, %r2, 2047;
	setp.eq.s32 	%p1, %r3, 2047;
	mov.b32 	%r46, 0;
	@%p1 bra 	$L__BB2_9;
	add.s32 	%r20, %r3, -1024;
	mov.b64 	%rd20, %fd4;
	shl.b64 	%rd2, %rd20, 11;
	shr.u32 	%r4, %r20, 6;
	sub.s32 	%r45, 15, %r4;
	sub.s32 	%r21, 19, %r4;
	setp.lt.u32 	%p2, %r20, 128;
	selp.b32 	%r6, 18, %r21, %p2;
	setp.ge.s32 	%p3, %r45, %r6;
	mov.b64 	%rd70, 0;
	@%p3 bra 	$L__BB2_4;
	add.s32 	%r23, %r6, %r4;
	neg.s32 	%r43, %r23;
	or.b64  	%rd3, %rd2, -9223372036854775808;
	mov.b64 	%rd70, 0;
	mov.b32 	%r42, 0;
	mov.u64 	%rd25, __cudart_i2opi_d;
	mov.u32 	%r44, %r45;
$L__BB2_3:
	.pragma "nounroll";
	mul.wide.s32 	%rd22, %r42, 8;
	add.s64 	%rd23, %rd1, %rd22;
	mul.wide.s32 	%rd24, %r44, 8;
	add.s64 	%rd26, %rd25, %rd24;
	ld.global.nc.u64 	%rd27, [%rd26];
	{
	.reg .u32 %r0, %r1, %r2, %r3, %alo, %ahi, %blo, %bhi, %clo, %chi;
	mov.b64 	{%alo,%ahi}, %rd27;
	mov.b64 	{%blo,%bhi}, %rd3;
	mov.b64 	{%clo,%chi}, %rd70;
	mad.lo.cc.u32 	%r0, %alo, %blo, %clo;
	madc.hi.cc.u32 	%r1, %alo, %blo, %chi;
	madc.hi.u32 	%r2, %alo, %bhi, 0;
	mad.lo.cc.u32 	%r1, %alo, %bhi, %r1;
	madc.hi.cc.u32 	%r2, %ahi, %blo, %r2;
	madc.hi.u32 	%r3, %ahi, %bhi, 0;
	mad.lo.cc.u32 	%r1, %ahi, %blo, %r1;
	madc.lo.cc.u32 	%r2, %ahi, %bhi, %r2;
	addc.u32 	%r3, %r3, 0;
	mov.b64 	%rd28, {%r0,%r1};
	mov.b64 	%rd70, {%r2,%r3};
	}
	st.local.u64 	[%rd23], %rd28;
	add.s32 	%r44, %r44, 1;
	add.s32 	%r43, %r43, 1;
	add.s32 	%r42, %r42, 1;
	setp.ne.s32 	%p4, %r43, -15;
	mov.u32 	%r45, %r6;
	@%p4 bra 	$L__BB2_3;
$L__BB2_4:
	cvt.s64.s32 	%rd29, %r45;
	cvt.u64.u32 	%rd30, %r4;
	add.s64 	%rd31, %rd30, %rd29;
	shl.b64 	%rd32, %rd31, 3;
	add.s64 	%rd33, %rd1, %rd32;
	st.local.u64 	[%rd33+-120], %rd70;
	and.b32  	%r15, %r2, 63;
	ld.local.u64 	%rd72, [%rd1+16];
	ld.local.u64 	%rd71, [%rd1+24];
	setp.eq.s32 	%p5, %r15, 0;
	@%p5 bra 	$L__BB2_6;
	shl.b64 	%rd34, %rd71, %r15;
	shr.u64 	%rd35, %rd72, 1;
	xor.b32  	%r24, %r15, 63;
	shr.u64 	%rd36, %rd35, %r24;
	or.b64  	%rd71, %rd34, %rd36;
	ld.local.u64 	%rd37, [%rd1+8];
	shl.b64 	%rd38, %rd72, %r15;
	shr.u64 	%rd39, %rd37, 1;
	shr.u64 	%rd40, %rd39, %r24;
	or.b64  	%rd72, %rd38, %rd40;
$L__BB2_6:
	and.b32  	%r25, %r1, -2147483648;
	shr.u64 	%rd41, %rd71, 62;
	cvt.u32.u64 	%r26, %rd41;
	mov.b64 	{%r27, %r28}, %rd71;
	mov.b64 	{%r29, %r30}, %rd72;
	shf.l.wrap.b32 	%r31, %r30, %r27, 2;
	shf.l.wrap.b32 	%r32, %r27, %r28, 2;
	mov.b64 	%rd42, {%r31, %r32};
	shl.b64 	%rd43, %rd72, 2;
	shr.u64 	%rd44, %rd42, 63;
	cvt.u32.u64 	%r33, %rd44;
	add.s32 	%r34, %r33, %r26;
	setp.eq.s32 	%p6, %r25, 0;
	neg.s32 	%r35, %r34;
	selp.b32 	%r46, %r34, %r35, %p6;
	setp.gt.s64 	%p7, %rd42, -1;
	mov.b64 	%rd45, 0;
	{
	.reg .u32 %r0, %r1, %r2, %r3, %a0, %a1, %a2, %a3, %b0, %b1, %b2, %b3;
	mov.b64 	{%a0,%a1}, %rd45;
	mov.b64 	{%a2,%a3}, %rd45;
	mov.b64 	{%b0,%b1}, %rd43;
	mov.b64 	{%b2,%b3}, %rd42;
	sub.cc.u32 	%r0, %a0, %b0;
	subc.cc.u32 	%r1, %a1, %b1;
	subc.cc.u32 	%r2, %a2, %b2;
	subc.u32 	%r3, %a3, %b3;
	mov.b64 	%rd46, {%r0,%r1};
	mov.b64 	%rd47, {%r2,%r3};
	}
	xor.b32  	%r36, %r25, -2147483648;
	selp.b64 	%rd73, %rd42, %rd47, %p7;
	selp.b64 	%rd14, %rd43, %rd46, %p7;
	selp.b32 	%r17, %r25, %r36, %p7;
	clz.b64 	%r37, %rd73;
	cvt.u64.u32 	%rd15, %r37;
	setp.eq.s32 	%p8, %r37, 0;
	@%p8 bra 	$L__BB2_8;
	cvt.u32.u64 	%r38, %rd15;
	and.b32  	%r39, %r38, 63;
	shl.b64 	%rd48, %rd73, %r39;
	shr.u64 	%rd49, %rd14, 1;
	not.b32 	%r40, %r38;
	and.b32  	%r41, %r40, 63;
	shr.u64 	%rd50, %rd49, %r41;
	or.b64  	%rd73, %rd48, %rd50;
$L__BB2_8:
	mov.b64 	%rd51, -3958705157555305931;
	{
	.reg .u32 %r0, %r1, %r2, %r3, %alo, %ahi, %blo, %bhi;
	mov.b64 	{%alo,%ahi}, %rd73;
	mov.b64 	{%blo,%bhi}, %rd51;
	mul.lo.u32 	%r0, %alo, %blo;
	mul.hi.u32 	%r1, %alo, %blo;
	mad.lo.cc.u32 	%r1, %alo, %bhi, %r1;
	madc.hi.u32 	%r2, %alo, %bhi, 0;
	mad.lo.cc.u32 	%r1, %ahi, %blo, %r1;
	madc.hi.cc.u32 	%r2, %ahi, %blo, %r2;
	madc.hi.u32 	%r3, %ahi, %bhi, 0;
	mad.lo.cc.u32 	%r2, %ahi, %bhi, %r2;
	addc.u32 	%r3, %r3, 0;
	mov.b64 	%rd52, {%r0,%r1};
	mov.b64 	%rd53, {%r2,%r3};
	}
	setp.gt.s64 	%p9, %rd53, 0;
	{
	.reg .u32 %r0, %r1, %r2, %r3, %a0, %a1, %a2, %a3, %b0, %b1, %b2, %b3;
	mov.b64 	{%a0,%a1}, %rd52;
	mov.b64 	{%a2,%a3}, %rd53;
	mov.b64 	{%b0,%b1}, %rd52;
	mov.b64 	{%b2,%b3}, %rd53;
	add.cc.u32 	%r0, %a0, %b0;
	addc.cc.u32 	%r1, %a1, %b1;
	addc.cc.u32 	%r2, %a2, %b2;
	addc.u32 	%r3, %a3, %b3;
	mov.b64 	%rd54, {%r0,%r1};
	mov.b64 	%rd55, {%r2,%r3};
	}
	selp.b64 	%rd56, %rd55, %rd53, %p9;
	selp.s64 	%rd57, -1, 0, %p9;
	sub.s64 	%rd58, %rd57, %rd15;
	cvt.u64.u32 	%rd59, %r17;
	shl.b64 	%rd60, %rd59, 32;
	add.s64 	%rd61, %rd56, 1;
	shr.u64 	%rd62, %rd61, 10;
	add.s64 	%rd63, %rd62, 1;
	shr.u64 	%rd64, %rd63, 1;
	shl.b64 	%rd65, %rd58, 52;
	add.s64 	%rd66, %rd65, %rd64;
	add.s64 	%rd67, %rd66, 4602678819172646912;
	or.b64  	%rd68, %rd67, %rd60;
	mov.b64 	%fd4, %rd68;
$L__BB2_9:
	st.param.f64 	[func_retval0], %fd4;
	st.param.b32 	[func_retval0+8], %r46;
	ret;

}


// ===== COMPILED SASS (sm_100) =====

	.target	sm_100

	.elftype	@"ET_EXEC"


//--------------------- .note.nv.tkinfo           --------------------------
	.section	.note.nv.tkinfo,"",@"SHT_NOTE"
	.sectionflags	@"SHF_NOTE_NV_TKINFO"
	.tkinfo
        /*0018*/ 	.word	0x00000002
        /*0030*/ 	.string	""
        /*0030*/ 	.string	"ptxas"
        /*0030*/ 	.string	"Cuda compilation tools, release 13.0, V13.0.88"
        /*0030*/ 	.string	"Build cuda_13.0.r13.0/compiler.36424714_0"
        /*0030*/ 	.string	"-arch sm_100 -m 64 "



//--------------------- .note.nv.cuinfo           --------------------------
	.section	.note.nv.cuinfo,"",@"SHT_NOTE"
	.sectionflags	@"SHF_NOTE_NV_CUINFO"
        /*0018*/ 	.short	0x0002
        /*001a*/ 	.short	0x0064
        /*001c*/ 	.short	0x0082
	.zero		2


//--------------------- .nv.info                  --------------------------
	.section	.nv.info,"",@"SHT_CUDA_INFO"
	.align	4


	//----- nvinfo : EIATTR_REGCOUNT
	.align		4
        /*0000*/ 	.byte	0x04, 0x2f
        /*0002*/ 	.short	(.L_3 - .L_2)
	.align		4
.L_2:
        /*0004*/ 	.word	index@(_Z6fill_tPdPS_Pijd)
        /*0008*/ 	.word	0x0000001d


	//----- nvinfo : EIATTR_FRAME_SIZE
	.align		4
.L_3:
        /*000c*/ 	.byte	0x04, 0x11
        /*000e*/ 	.short	(.L_5 - .L_4)
	.align		4
.L_4:
        /*0010*/ 	.word	index@(_Z6fill_tPdPS_Pijd)
        /*0014*/ 	.word	0x00000000


	//----- nvinfo : EIATTR_REGCOUNT
	.align		4
.L_5:
        /*0018*/ 	.byte	0x04, 0x2f
        /*001a*/ 	.short	(.L_7 - .L_6)
	.align		4
.L_6:
        /*001c*/ 	.word	index@(_Z16integrate_kernelPdS_PiPS_S1_S1_jdd)
        /*0020*/ 	.word	0x00000026


	//----- nvinfo : EIATTR_FRAME_SIZE
	.align		4
.L_7:
        /*0024*/ 	.byte	0x04, 0x11
        /*0026*/ 	.short	(.L_9 - .L_8)
	.align		4
.L_8:
        /*0028*/ 	.word	index@($_Z16integrate_kernelPdS_PiPS_S1_S1_jdd$__internal_trig_reduction_slowpathd)
        /*002c*/ 	.word	0x00000028


	//----- nvinfo : EIATTR_FRAME_SIZE
	.align		4
.L_9:
        /*0030*/ 	.byte	0x04, 0x11
        /*0032*/ 	.short	(.L_11 - .L_10)
	.align		4
.L_10:
        /*0034*/ 	.word	index@(_Z16integrate_kernelPdS_PiPS_S1_S1_jdd)
        /*0038*/ 	.word	0x00000028


	//----- nvinfo : EIATTR_MIN_STACK_SIZE
	.align		4
.L_11:
        /*003c*/ 	.byte	0x04, 0x12
        /*003e*/ 	.short	(.L_13 - .L_12)
	.align		4
.L_12:
        /*0040*/ 	.word	index@(_Z16integrate_kernelPdS_PiPS_S1_S1_jdd)
        /*0044*/ 	.word	0x00000028


	//----- nvinfo : EIATTR_MIN_STACK_SIZE
	.align		4
.L_13:
        /*0048*/ 	.byte	0x04, 0x12
        /*004a*/ 	.short	(.L_15 - .L_14)
	.align		4
.L_14:
        /*004c*/ 	.word	index@(_Z6fill_tPdPS_Pijd)
        /*0050*/ 	.word	0x00000000
.L_15:


//--------------------- .nv.compat                --------------------------
	.section	.nv.compat,"",@"SHT_CUDA_COMPAT_INFO"
	.align	4
        /*0000*/ 	.byte	0x02, 0x09, 0x00, 0x00, 0x02, 0x02, 0x01, 0x00, 0x02, 0x05, 0x05, 0x00, 0x03, 0x07, 0x01, 0x01
        /*0010*/ 	.byte	0x02, 0x03, 0x00, 0x00, 0x02, 0x06, 0x01, 0x00, 0x04, 0x0b, 0x08, 0x00, 0x01, 0x00, 0x00, 0x00
        /*0020*/ 	.byte	0x00, 0x00, 0x00, 0x00


//--------------------- .nv.info._Z16integrate_kernelPdS_PiPS_S1_S1_jdd --------------------------
	.section	.nv.info._Z16integrate_kernelPdS_PiPS_S1_S1_jdd,"",@"SHT_CUDA_INFO"
	.sectionflags	@""
	.align	4


	//----- nvinfo : EIATTR_CUDA_API_VERSION
	.align		4
        /*0000*/ 	.byte	0x04, 0x37
        /*0002*/ 	.short	(.L_17 - .L_16)
.L_16:
        /*0004*/ 	.word	0x00000082


	//----- nvinfo : EIATTR_KPARAM_INFO
	.align		4
.L_17:
        /*0008*/ 	.byte	0x04, 0x17
        /*000a*/ 	.short	(.L_19 - .L_18)
.L_18:
        /*000c*/ 	.word	0x00000000
        /*0010*/ 	.short	0x0008
        /*0012*/ 	.short	0x0040
        /*0014*/ 	.byte	0x00, 0xf0, 0x21, 0x00


	//----- nvinfo : EIATTR_KPARAM_INFO
	.align		4
.L_19:
        /*0018*/ 	.byte	0x04, 0x17
        /*001a*/ 	.short	(.L_21 - .L_20)
.L_20:
        /*001c*/ 	.word	0x00000000
        /*0020*/ 	.short	0x0007
        /*0022*/ 	.short	0x0038
        /*0024*/ 	.byte	0x00, 0xf0, 0x21, 0x00


	//----- nvinfo : EIATTR_KPARAM_INFO
	.align		4
.L_21:
        /*0028*/ 	.byte	0x04, 0x17
        /*002a*/ 	.short	(.L_23 - .L_22)
.L_22:
        /*002c*/ 	.word	0x00000000
        /*0030*/ 	.short	0x0006
        /*0032*/ 	.short	0x0030
        /*0034*/ 	.byte	0x00, 0xf0, 0x11, 0x00


	//----- nvinfo : EIATTR_KPARAM_INFO
	.align		4
.L_23:
        /*0038*/ 	.byte	0x04, 0x17
        /*003a*/ 	.short	(.L_25 - .L_24)
.L_24:
        /*003c*/ 	.word	0x00000000
        /*0040*/ 	.short	0x0005
        /*0042*/ 	.short	0x0028
        /*0044*/ 	.byte	0x00, 0xf5, 0x21, 0x00


	//----- nvinfo : EIATTR_KPARAM_INFO
	.align		4
.L_25:
        /*0048*/ 	.byte	0x04, 0x17
        /*004a*/ 	.short	(.L_27 - .L_26)
.L_26:
        /*004c*/ 	.word	0x00000000
        /*0050*/ 	.short	0x0004
        /*0052*/ 	.short	0x0020
        /*0054*/ 	.byte	0x00, 0xf5, 0x21, 0x00


	//----- nvinfo : EIATTR_KPARAM_INFO
	.align		4
.L_27:
        /*0058*/ 	.byte	0x04, 0x17
        /*005a*/ 	.short	(.L_29 - .L_28)
.L_28:
        /*005c*/ 	.word	0x00000000
        /*0060*/ 	.short	0x0003
        /*0062*/ 	.short	0x0018
        /*0064*/ 	.byte	0x00, 0xf5, 0x21, 0x00


	//----- nvinfo : EIATTR_KPARAM_INFO
	.align		4
.L_29:
        /*0068*/ 	.byte	0x04, 0x17
        /*006a*/ 	.short	(.L_31 - .L_30)
.L_30:
        /*006c*/ 	.word	0x00000000
        /*0070*/ 	.short	0x0002
        /*0072*/ 	.short	0x0010
        /*0074*/ 	.byte	0x00, 0xf5, 0x21, 0x00


	//----- nvinfo : EIATTR_KPARAM_INFO
	.align		4
.L_31:
        /*0078*/ 	.byte	0x04, 0x17
        /*007a*/ 	.short	(.L_33 - .L_32)
.L_32:
        /*007c*/ 	.word	0x00000000
        /*0080*/ 	.short	0x0001
        /*0082*/ 	.short	0x0008
        /*0084*/ 	.byte	0x00, 0xf5, 0x21, 0x00


	//----- nvinfo : EIATTR_KPARAM_INFO
	.align		4
.L_33:
        /*0088*/ 	.byte	0x04, 0x17
        /*008a*/ 	.short	(.L_35 - .L_34)
.L_34:
        /*008c*/ 	.word	0x00000000
        /*0090*/ 	.short	0x0000
        /*0092*/ 	.short	0x0000
        /*0094*/ 	.byte	0x00, 0xf5, 0x21, 0x00


	//----- nvinfo : EIATTR_SPARSE_MMA_MASK
	.align		4
.L_35:
        /*0098*/ 	.byte	0x03, 0x50
        /*009a*/ 	.short	0x0000


	//----- nvinfo : EIATTR_MAXREG_COUNT
	.align		4
        /*009c*/ 	.byte	0x03, 0x1b
        /*009e*/ 	.short	0x00ff


	//----- nvinfo : EIATTR_MERCURY_ISA_VERSION
	.align		4
        /*00a0*/ 	.byte	0x03, 0x5f
        /*00a2*/ 	.short	0x0101


	//----- nvinfo : EIATTR_VRC_CTA_INIT_COUNT
	.align		4
        /*00a4*/ 	.byte	0x02, 0x4a
	.zero		1
	.zero		1


	//----- nvinfo : EIATTR_EXIT_INSTR_OFFSETS
	.align		4
        /*00a8*/ 	.byte	0x04, 0x1c
        /*00aa*/ 	.short	(.L_37 - .L_36)


	//   ....[0]....
.L_36:
        /*00ac*/ 	.word	0x00000090


	//   ....[1]....
        /*00b0*/ 	.word	0x00000220


	//   ....[2]....
        /*00b4*/ 	.word	0x00000be0


	//   ....[3]....
        /*00b8*/ 	.word	0x00001060


	//----- nvinfo : EIATTR_CRS_STACK_SIZE
	.align		4
.L_37:
        /*00bc*/ 	.byte	0x04, 0x1e
        /*00be*/ 	.short	(.L_39 - .L_38)
.L_38:
        /*00c0*/ 	.word	0x00000000


	//----- nvinfo : EIATTR_CBANK_PARAM_SIZE
	.align		4
.L_39:
        /*00c4*/ 	.byte	0x03, 0x19
        /*00c6*/ 	.short	0x0048


	//----- nvinfo : EIATTR_PARAM_CBANK
	.align		4
        /*00c8*/ 	.byte	0x04, 0x0a
        /*00ca*/ 	.short	(.L_41 - .L_40)
	.align		4
.L_40:
        /*00cc*/ 	.word	index@(.nv.constant0._Z16integrate_kernelPdS_PiPS_S1_S1_jdd)
        /*00d0*/ 	.short	0x0380
        /*00d2*/ 	.short	0x0048


	//----- nvinfo : EIATTR_SW_WAR
	.align		4
.L_41:
        /*00d4*/ 	.byte	0x04, 0x36
        /*00d6*/ 	.short	(.L_43 - .L_42)
.L_42:
        /*00d8*/ 	.word	0x00000008
.L_43:


//--------------------- .nv.info._Z6fill_tPdPS_Pijd --------------------------
	.section	.nv.info._Z6fill_tPdPS_Pijd,"",@"SHT_CUDA_INFO"
	.sectionflags	@""
	.align	4


	//----- nvinfo : EIATTR_CUDA_API_VERSION
	.align		4
        /*0000*/ 	.byte	0x04, 0x37
        /*0002*/ 	.short	(.L_45 - .L_44)
.L_44:
        /*0004*/ 	.word	0x00000082


	//----- nvinfo : EIATTR_KPARAM_INFO
	.align		4
.L_45:
        /*0008*/ 	.byte	0x04, 0x17
        /*000a*/ 	.short	(.L_47 - .L_46)
.L_46:
        /*000c*/ 	.word	0x00000000
        /*0010*/ 	.short	0x0004
        /*0012*/ 	.short	0x0020
        /*0014*/ 	.byte	0x00, 0xf0, 0x21, 0x00


	//----- nvinfo : EIATTR_KPARAM_INFO
	.align		4
.L_47:
        /*0018*/ 	.byte	0x04, 0x17
        /*001a*/ 	.short	(.L_49 - .L_48)
.L_48:
        /*001c*/ 	.word	0x00000000
        /*0020*/ 	.short	0x0003
        /*0022*/ 	.short	0x0018
        /*0024*/ 	.byte	0x00, 0xf0, 0x11, 0x00


	//----- nvinfo : EIATTR_KPARAM_INFO
	.align		4
.L_49:
        /*0028*/ 	.byte	0x04, 0x17
        /*002a*/ 	.short	(.L_51 - .L_50)
.L_50:
        /*002c*/ 	.word	0x00000000
        /*0030*/ 	.short	0x0002
        /*0032*/ 	.short	0x0010
        /*0034*/ 	.byte	0x00, 0xf5, 0x21, 0x00


	//----- nvinfo : EIATTR_KPARAM_INFO
	.align		4
.L_51:
        /*0038*/ 	.byte	0x04, 0x17
        /*003a*/ 	.short	(.L_53 - .L_52)
.L_52:
        /*003c*/ 	.word	0x00000000
        /*0040*/ 	.short	0x0001
        /*0042*/ 	.short	0x0008
        /*0044*/ 	.byte	0x00, 0xf5, 0x21, 0x00


	//----- nvinfo : EIATTR_KPARAM_INFO
	.align		4
.L_53:
        /*0048*/ 	.byte	0x04, 0x17
        /*004a*/ 	.short	(.L_55 - .L_54)
.L_54:
        /*004c*/ 	.word	0x00000000
        /*0050*/ 	.short	0x0000
        /*0052*/ 	.short	0x0000
        /*0054*/ 	.byte	0x00, 0xf5, 0x21, 0x00


	//----- nvinfo : EIATTR_SPARSE_MMA_MASK
	.align		4
.L_55:
        /*0058*/ 	.byte	0x03, 0x50
        /*005a*/ 	.short	0x0000


	//----- nvinfo : EIATTR_MAXREG_COUNT
	.align		4
        /*005c*/ 	.byte	0x03, 0x1b
        /*005e*/ 	.short	0x00ff


	//----- nvinfo : EIATTR_MERCURY_ISA_VERSION
	.align		4
        /*0060*/ 	.byte	0x03, 0x5f
        /*0062*/ 	.short	0x0101


	//----- nvinfo : EIATTR_VRC_CTA_INIT_COUNT
	.align		4
        /*0064*/ 	.byte	0x02, 0x4a
	.zero		1
	.zero		1


	//----- nvinfo : EIATTR_EXIT_INSTR_OFFSETS
	.align		4
        /*0068*/ 	.byte	0x04, 0x1c
        /*006a*/ 	.short	(.L_57 - .L_56)


	//   ....[0]....
.L_56:
        /*006c*/ 	.word	0x00000070


	//   ....[1]....
        /*0070*/ 	.word	0x00000140


	//   ....[2]....
        /*0074*/ 	.word	0x00000460


	//   ....[3]....
        /*0078*/ 	.word	0x00000580


	//----- nvinfo : EIATTR_CRS_STACK_SIZE
	.align		4
.L_57:
        /*007c*/ 	.byte	0x04, 0x1e
        /*007e*/ 	.short	(.L_59 - .L_58)
.L_58:
        /*0080*/ 	.word	0x00000000


	//----- nvinfo : EIATTR_CBANK_PARAM_SIZE
	.align		4
.L_59:
        /*0084*/ 	.byte	0x03, 0x19
        /*0086*/ 	.short	0x0028


	//----- nvinfo : EIATTR_PARAM_CBANK
	.align		4
        /*0088*/ 	.byte	0x04, 0x0a
        /*008a*/ 	.short	(.L_61 - .L_60)
	.align		4
.L_60:
        /*008c*/ 	.word	index@(.nv.constant0._Z6fill_tPdPS_Pijd)
        /*0090*/ 	.short	0x0380
        /*0092*/ 	.short	0x0028


	//----- nvinfo : EIATTR_SW_WAR
	.align		4
.L_61:
        /*0094*/ 	.byte	0x04, 0x36
        /*0096*/ 	.short	(.L_63 - .L_62)
.L_62:
        /*0098*/ 	.word	0x00000008
.L_63:


//--------------------- .nv.callgraph             --------------------------
	.section	.nv.callgraph,"",@"SHT_CUDA_CALLGRAPH"
	.align	4
	.sectionentsize	8
	.align		4
        /*0000*/ 	.word	0x00000000
	.align		4
        /*0004*/ 	.word	0xffffffff
	.align		4
        /*0008*/ 	.word	0x00000000
	.align		4
        /*000c*/ 	.word	0xfffffffe
	.align		4
        /*0010*/ 	.word	0x00000000
	.align		4
        /*0014*/ 	.word	0xfffffffd
	.align		4
        /*0018*/ 	.word	0x00000000
	.align		4
        /*001c*/ 	.word	0xfffffffc


//--------------------- .nv.constant4             --------------------------
	.section	.nv.constant4,"a",@progbits
	.align	8
	.align		8
.nv.constant4:
        /*0000*/ 	.dword	__cudart_i2opi_d
	.align		8
        /*0008*/ 	.dword	__cudart_sin_cos_coeffs


//--------------------- .text._Z16integrate_kernelPdS_PiPS_S1_S1_jdd --------------------------
	.section	.text._Z16integrate_kernelPdS_PiPS_S1_S1_jdd,"ax",@progbits
	.align	128
        .global         _Z16integrate_kernelPdS_PiPS_S1_S1_jdd
        .type           _Z16integrate_kernelPdS_PiPS_S1_S1_jdd,@function
        .size           _Z16integrate_kernelPdS_PiPS_S1_S1_jdd,(.L_x_26 - _Z16integrate_kernelPdS_PiPS_S1_S1_jdd)
        .other          _Z16integrate_kernelPdS_PiPS_S1_S1_jdd,@"STO_CUDA_ENTRY STV_DEFAULT"
_Z16integrate_kernelPdS_PiPS_S1_S1_jdd:
.text._Z16integrate_kernelPdS_PiPS_S1_S1_jdd:
[----:B------:R-:W0:Y:S01]  /*0000*/  LDC R1, c[0x0][0x37c] ;  /* 0x0000df00ff017b82 */ /* 0x000e220000000800 */
[----:B------:R-:W1:Y:S07]  /*0010*/  S2R R3, SR_TID.X ;  /* 0x0000000000037919 */ /* 0x000e6e0000002100 */
[----:B------:R-:W1:Y:S01]  /*0020*/  S2UR UR5, SR_CTAID.X ;  /* 0x00000000000579c3 */ /* 0x000e620000002500 */
[----:B------:R-:W2:Y:S01]  /*0030*/  LDCU UR4, c[0x0][0x3b0] ;  /* 0x00007600ff0477ac */ /* 0x000ea20008000800 */
[----:B0-----:R-:W-:-:S06]  /*0040*/  VIADD R1, R1, 0xffffffd8 ;  /* 0xffffffd801017836 */ /* 0x001fcc0000000000 */
[----:B------:R-:W1:Y:S01]  /*0050*/  LDC R0, c[0x0][0x360] ;  /* 0x0000d800ff007b82 */ /* 0x000e620000000800 */
[----:B--2---:R-:W-:Y:S01]  /*0060*/  USHF.L.U32 UR4, UR4, 0x1, URZ ;  /* 0x0000000104047899 */ /* 0x004fe200080006ff */
[----:B-1----:R-:W-:-:S05]  /*0070*/  IMAD R0, R0, UR5, R3 ;  /* 0x0000000500007c24 */ /* 0x002fca000f8e0203 */
[----:B------:R-:W-:-:S13]  /*0080*/  ISETP.GE.U32.AND P0, PT, R0, UR4, PT ;  /* 0x0000000400007c0c */ /* 0x000fda000bf06070 */
[----:B------:R-:W-:Y:S05]  /*0090*/  @P0 EXIT ;  /* 0x000000000000094d */ /* 0x000fea0003800000 */
[----:B------:R-:W-:Y:S01]  /*00a0*/  LOP3.LUT R2, R0, 0x1, RZ, 0xc0, !PT ;  /* 0x0000000100027812 */ /* 0x000fe200078ec0ff */
[----:B------:R-:W0:Y:S01]  /*00b0*/  LDCU.64 UR4, c[0x0][0x358] ;  /* 0x00006b00ff0477ac */ /* 0x000e220008000a00 */
[----:B------:R-:W-:Y:S01]  /*00c0*/  SHF.R.U32.HI R15, RZ, 0x1, R0 ;  /* 0x00000001ff0f7819 */ /* 0x000fe20000011600 */
[----:B------:R-:W1:Y:S01]  /*00d0*/  LDC.64 R10, c[0x0][0x390] ;  /* 0x0000e400ff0a7b82 */ /* 0x000e620000000a00 */
[----:B------:R-:W-:-:S07]  /*00e0*/  ISETP.NE.U32.AND P0, PT, R2, 0x1, PT ;  /* 0x000000010200780c */ /* 0x000fce0003f05070 */
[----:B------:R-:W2:Y:S08]  /*00f0*/  LDC.64 R2, c[0x0][0x388] ;  /* 0x0000e200ff027b82 */ /* 0x000eb00000000a00 */
[----:B------:R-:W3:Y:S08]  /*0100*/  @P0 LDC.64 R8, c[0x0][0x3a0] ;  /* 0x0000e800ff080b82 */ /* 0x000ef00000000a00 */
[----:B------:R-:W4:Y:S01]  /*0110*/  LDC.64 R4, c[0x0][0x398] ;  /* 0x0000e600ff047b82 */ /* 0x000f220000000a00 */
[----:B--2---:R-:W-:-:S07]  /*0120*/  IMAD.WIDE.U32 R2, R15, 0x8, R2 ;  /* 0x000000080f027825 */ /* 0x004fce00078e0002 */
[----:B------:R-:W2:Y:S01]  /*0130*/  @!P0 LDC.64 R12, c[0x0][0x3a8] ;  /* 0x0000ea00ff0c8b82 */ /* 0x000ea20000000a00 */
[----:B0-----:R-:W2:Y:S01]  /*0140*/  LDG.E.64 R2, desc[UR4][R2.64] ;  /* 0x0000000402027981 */ /* 0x001ea2000c1e1b00 */
[----:B---3--:R-:W-:-:S05]  /*0150*/  @P0 IMAD.WIDE.U32 R8, R15, 0x8, R8 ;  /* 0x000000080f080825 */ /* 0x008fca00078e0008 */
[----:B------:R-:W3:Y:S01]  /*0160*/  @P0 LDG.E.64 R6, desc[UR4][R8.64] ;  /* 0x0000000408060981 */ /* 0x000ee2000c1e1b00 */
[----:B-1----:R-:W-:-:S06]  /*0170*/  IMAD.WIDE.U32 R10, R15, 0x4, R10 ;  /* 0x000000040f0a7825 */ /* 0x002fcc00078e000a */
[----:B------:R-:W3:Y:S01]  /*0180*/  LDG.E R10, desc[UR4][R10.64] ;  /* 0x000000040a0a7981 */ /* 0x000ee2000c1e1900 */
[C---:B----4-:R-:W-:Y:S01]  /*0190*/  IMAD.WIDE.U32 R4, R15.reuse, 0x8, R4 ;  /* 0x000000080f047825 */ /* 0x050fe200078e0004 */
[----:B------:R-:W0:Y:S03]  /*01a0*/  @!P0 LDC.64 R8, c[0x0][0x3c0] ;  /* 0x0000f000ff088b82 */ /* 0x000e260000000a00 */
[----:B--2---:R-:W-:Y:S02]  /*01b0*/  @!P0 IMAD.WIDE.U32 R12, R15, 0x8, R12 ;  /* 0x000000080f0c8825 */ /* 0x004fe400078e000c */
[----:B------:R-:W5:Y:S04]  /*01c0*/  LDG.E.64 R4, desc[UR4][R4.64] ;  /* 0x0000000404047981 */ /* 0x000f68000c1e1b00 */
[----:B---3--:R1:W-:Y:S04]  /*01d0*/  @P0 ST.E.64 desc[UR4][R6.64], R2 ;  /* 0x0000000206000985 */ /* 0x0083e8000c101b04 */
[----:B------:R-:W2:Y:S01]  /*01e0*/  @!P0 LDG.E.64 R6, desc[UR4][R12.64] ;  /* 0x000000040c068981 */ /* 0x000ea2000c1e1b00 */
[----:B------:R-:W-:Y:S01]  /*01f0*/  ISETP.GE.AND P1, PT, R10, 0x1, PT ;  /* 0x000000010a00780c */ /* 0x000fe20003f26270 */
[----:B0-----:R-:W-:-:S07]  /*0200*/  @!P0 DADD R8, R2, R8 ;  /* 0x0000000002088229 */ /* 0x001fce0000000008 */
[----:B--2---:R1:W-:Y:S05]  /*0210*/  @!P0 ST.E.64 desc[UR4][R6.64], R8 ;  /* 0x0000000806008985 */ /* 0x0043ea000c101b04 */
[----:B------:R-:W-:Y:S05]  /*0220*/  @!P1 EXIT ;  /* 0x000000000000994d */ /* 0x000fea0003800000 */
[----:B------:R-:W-:Y:S01]  /*0230*/  ISETP.NE.AND P0, PT, R10, 0x1, PT ;  /* 0x000000010a00780c */ /* 0x000fe20003f05270 */
[----:B------:R-:W0:Y:S01]  /*0240*/  LDCU.64 UR10, c[0x0][0x3b8] ;  /* 0x00007700ff0a77ac */ /* 0x000e220008000a00 */
[----:B------:R-:W-:Y:S01]  /*0250*/  BSSY.RECONVERGENT B0, `(.L_x_0) ;  /* 0x0000096000007945 */ /* 0x000fe20003800200 */
[----:B-1----:R-:W-:Y:S01]  /*0260*/  IMAD.MOV.U32 R9, RZ, RZ, 0x1 ;  /* 0x00000001ff097424 */ /* 0x002fe200078e00ff */
[----:B------:R-:W1:Y:S09]  /*0270*/  LDCU.64 UR8, c[0x4][0x8] ;  /* 0x01000100ff0877ac */ /* 0x000e720008000a00 */
[----:B------:R-:W-:Y:S05]  /*0280*/  @!P0 BRA `(.L_x_1) ;  /* 0x0000000800488947 */ /* 0x000fea0003800000 */
[----:B------:R-:W-:Y:S01]  /*0290*/  IADD3 R14, P0, PT, R6, 0x10, RZ ;  /* 0x00000010060e7810 */ /* 0x000fe20007f1e0ff */
[----:B------:R-:W-:Y:S01]  /*02a0*/  BSSY.RECONVERGENT B1, `(.L_x_2) ;  /* 0x000008f000017945 */ /* 0x000fe20003800200 */
[----:B------:R-:W-:Y:S01]  /*02b0*/  LOP3.LUT R0, R10, 0x7ffffffe, RZ, 0xc0, !PT ;  /* 0x7ffffffe0a007812 */ /* 0x000fe200078ec0ff */
[----:B------:R-:W-:Y:S02]  /*02c0*/  IMAD.MOV.U32 R3, RZ, RZ, 0x1 ;  /* 0x00000001ff037424 */ /* 0x000fe400078e00ff */
[----:B------:R-:W-:Y:S02]  /*02d0*/  IMAD.MOV.U32 R2, RZ, RZ, RZ ;  /* 0x000000ffff027224 */ /* 0x000fe400078e00ff */
[----:B------:R-:W-:Y:S02]  /*02e0*/  IMAD.MOV R0, RZ, RZ, -R0 ;  /* 0x000000ffff007224 */ /* 0x000fe400078e0a00 */
[----:B------:R-:W-:-:S07]  /*02f0*/  IMAD.X R15, RZ, RZ, R7, P0 ;  /* 0x000000ffff0f7224 */ /* 0x000fce00000e0607 */
.L_x_8:
[----:B-----5:R-:W-:-:S05]  /*0300*/  IMAD.WIDE R24, R3, 0x8, R4 ;  /* 0x0000000803187825 */ /* 0x020fca00078e0204 */
[----:B--2---:R-:W2:Y:S01]  /*0310*/  LD.E.64 R12, desc[UR4][R24.64+-0x8] ;  /* 0xfffff804180c7980 */ /* 0x004ea2000c101b00 */
[----:B------:R-:W-:-:S06]  /*0320*/  IMAD.WIDE R26, R3, 0x8, R6 ;  /* 0x00000008031a7825 */ /* 0x000fcc00078e0206 */
[----:B------:R-:W5:Y:S01]  /*0330*/  LD.E.64 R26, desc[UR4][R26.64+-0x8] ;  /* 0xfffff8041a1a7980 */ /* 0x000f62000c101b00 */
[----:B------:R-:W-:Y:S01]  /*0340*/  BSSY.RECONVERGENT B2, `(.L_x_3) ;  /* 0x000001b000027945 */ /* 0x000fe20003800200 */
[----:B------:R-:W-:Y:S02]  /*0350*/  IMAD.MOV.U32 R8, RZ, RZ, R14 ;  /* 0x000000ffff087224 */ /* 0x000fe400078e000e */
[----:B------:R-:W-:Y:S01]  /*0360*/  IMAD.MOV.U32 R9, RZ, RZ, R15 ;  /* 0x000000ffff097224 */ /* 0x000fe200078e000f */
[----:B--2---:R-:W-:-:S14]  /*0370*/  DSETP.NEU.AND P0, PT, |R12|, +INF , PT ;  /* 0x7ff000000c00742a */ /* 0x004fdc0003f0d200 */
[----:B------:R-:W-:Y:S01]  /*0380*/  @!P0 DMUL R28, RZ, R12 ;  /* 0x0000000cff1c8228 */ /* 0x000fe20000000000 */
[----:B------:R-:W-:Y:S01]  /*0390*/  @!P0 IMAD.MOV.U32 R11, RZ, RZ, RZ ;  /* 0x000000ffff0b8224 */ /* 0x000fe200078e00ff */
[----:B------:R-:W-:Y:S09]  /*03a0*/  @!P0 BRA `(.L_x_4) ;  /* 0x0000000000508947 */ /* 0x000ff20003800000 */
[----:B------:R-:W-:Y:S01]  /*03b0*/  UMOV UR6, 0x6dc9c883 ;  /* 0x6dc9c88300067882 */ /* 0x000fe20000000000 */
[----:B------:R-:W-:Y:S01]  /*03c0*/  UMOV UR7, 0x3fe45f30 ;  /* 0x3fe45f3000077882 */ /* 0x000fe20000000000 */
[C---:B------:R-:W-:Y:S02]  /*03d0*/  DSETP.GE.AND P0, PT, |R12|.reuse, 2.14748364800000000000e+09, PT ;  /* 0x41e000000c00742a */ /* 0x040fe40003f06200 */
[----:B------:R-:W-:Y:S01]  /*03e0*/  DMUL R14, R12, UR6 ;  /* 0x000000060c0e7c28 */ /* 0x000fe20008000000 */
[----:B------:R-:W-:Y:S01]  /*03f0*/  UMOV UR6, 0x54442d18 ;  /* 0x54442d1800067882 */ /* 0x000fe20000000000 */
[----:B------:R-:W-:-:S04]  /*0400*/  UMOV UR7, 0x3ff921fb ;  /* 0x3ff921fb00077882 */ /* 0x000fc80000000000 */
[----:B------:R-:W2:Y:S08]  /*0410*/  F2I.F64 R11, R14 ;  /* 0x0000000e000b7311 */ /* 0x000eb00000301100 */
[----:B--2---:R-:W2:Y:S02]  /*0420*/  I2F.F64 R28, R11 ;  /* 0x0000000b001c7312 */ /* 0x004ea40000201c00 */
[----:B--2---:R-:W-:Y:S01]  /*0430*/  DFMA R16, R28, -UR6, R12 ;  /* 0x800000061c107c2b */ /* 0x004fe2000800000c */
[----:B------:R-:W-:Y:S01]  /*0440*/  UMOV UR6, 0x33145c00 ;  /* 0x33145c0000067882 */ /* 0x000fe20000000000 */
[----:B------:R-:W-:-:S06]  /*0450*/  UMOV UR7, 0x3c91a626 ;  /* 0x3c91a62600077882 */ /* 0x000fcc0000000000 */
[----:B------:R-:W-:Y:S01]  /*0460*/  DFMA R16, R28, -UR6, R16 ;  /* 0x800000061c107c2b */ /* 0x000fe20008000010 */
[----:B------:R-:W-:Y:S01]  /*0470*/  UMOV UR6, 0x252049c0 ;  /* 0x252049c000067882 */ /* 0x000fe20000000000 */
[----:B------:R-:W-:-:S06]  /*0480*/  UMOV UR7, 0x397b839a ;  /* 0x397b839a00077882 */ /* 0x000fcc0000000000 */
[----:B------:R-:W-:Y:S01]  /*0490*/  DFMA R28, R28, -UR6, R16 ;  /* 0x800000061c1c7c2b */ /* 0x000fe20008000010 */
[----:B------:R-:W-:Y:S10]  /*04a0*/  @!P0 BRA `(.L_x_4) ;  /* 0x0000000000108947 */ /* 0x000ff40003800000 */
[----:B------:R-:W-:Y:S01]  /*04b0*/  IMAD.MOV.U32 R28, RZ, RZ, R12 ;  /* 0x000000ffff1c7224 */ /* 0x000fe200078e000c */
[----:B------:R-:W-:Y:S01]  /*04c0*/  MOV R12, 0x4f0 ;  /* 0x000004f0000c7802 */ /* 0x000fe20000000f00 */
[----:B------:R-:W-:-:S07]  /*04d0*/  IMAD.MOV.U32 R11, RZ, RZ, R13 ;  /* 0x000000ffff0b7224 */ /* 0x000fce00078e000d */
[----:B01---5:R-:W-:Y:S05]  /*04e0*/  CALL.REL.NOINC `($_Z16integrate_kernelPdS_PiPS_S1_S1_jdd$__internal_trig_reduction_slowpathd) ;  /* 0x0000000800e07944 */ /* 0x023fea0003c00000 */
.L_x_4:
[----:B01----:R-:W-:Y:S05]  /*04f0*/  BSYNC.RECONVERGENT B2 ;  /* 0x0000000000027941 */ /* 0x003fea0003800200 */
.L_x_3:
[----:B------:R-:W-:-:S05]  /*0500*/  IMAD.SHL.U32 R12, R11, 0x40, RZ ;  /* 0x000000400b0c7824 */ /* 0x000fca00078e00ff */
[----:B------:R-:W-:-:S04]  /*0510*/  LOP3.LUT R12, R12, 0x40, RZ, 0xc0, !PT ;  /* 0x000000400c0c7812 */ /* 0x000fc800078ec0ff */
[----:B------:R-:W-:-:S05]  /*0520*/  IADD3 R34, P0, PT, R12, UR8, RZ ;  /* 0x000000080c227c10 */ /* 0x000fca000ff1e0ff */
[----:B------:R-:W-:-:S05]  /*0530*/  IMAD.X R35, RZ, RZ, UR9, P0 ;  /* 0x00000009ff237e24 */ /* 0x000fca00080e06ff */
[----:B------:R-:W2:Y:S04]  /*0540*/  LDG.E.128.CONSTANT R12, desc[UR4][R34.64] ;  /* 0x00000004220c7981 */ /* 0x000ea8000c1e9d00 */
[----:B------:R-:W3:Y:S04]  /*0550*/  LDG.E.128.CONSTANT R16, desc[UR4][R34.64+0x10] ;  /* 0x0000100422107981 */ /* 0x000ee8000c1e9d00 */
[----:B------:R-:W4:Y:S01]  /*0560*/  LDG.E.128.CONSTANT R20, desc[UR4][R34.64+0x20] ;  /* 0x0000200422147981 */ /* 0x000f22000c1e9d00 */
[----:B------:R-:W-:Y:S01]  /*0570*/  LOP3.LUT R30, R11, 0x1, RZ, 0xc0, !PT ;  /* 0x000000010b1e7812 */ /* 0x000fe200078ec0ff */
[----:B------:R-:W-:Y:S01]  /*0580*/  IMAD.MOV.U32 R31, RZ, RZ, 0x3da8ff83 ;  /* 0x3da8ff83ff1f7424 */ /* 0x000fe200078e00ff */
[----:B------:R-:W-:Y:S01]  /*0590*/  DMUL R32, R28, R28 ;  /* 0x0000001c1c207228 */ /* 0x000fe20000000000 */
[----:B------:R-:W-:Y:S01]  /*05a0*/  UMOV UR6, 0x9999999a ;  /* 0x9999999a00067882 */ /* 0x000fe20000000000 */
[----:B------:R-:W-:Y:S01]  /*05b0*/  ISETP.NE.U32.AND P0, PT, R30, 0x1, PT ;  /* 0x000000011e00780c */ /* 0x000fe20003f05070 */
[----:B------:R-:W-:Y:S01]  /*05c0*/  IMAD.MOV.U32 R30, RZ, RZ, 0x20fd8164 ;  /* 0x20fd8164ff1e7424 */ /* 0x000fe200078e00ff */
[----:B------:R-:W-:-:S02]  /*05d0*/  UMOV UR7, 0x3fb99999 ;  /* 0x3fb9999900077882 */ /* 0x000fc40000000000 */
[----:B------:R-:W-:Y:S02]  /*05e0*/  FSEL R31, -R31, 0.11223486810922622681, !P0 ;  /* 0x3de5db651f1f7808 */ /* 0x000fe40004000100 */
[----:B------:R-:W-:-:S06]  /*05f0*/  FSEL R30, R30, -8.06006814911005101289e+34, !P0 ;  /* 0xf9785eba1e1e7808 */ /* 0x000fcc0004000000 */
[----:B--2---:R-:W-:-:S08]  /*0600*/  DFMA R12, R32, R30, R12 ;  /* 0x0000001e200c722b */ /* 0x004fd0000000000c */
[----:B------:R-:W-:-:S08]  /*0610*/  DFMA R12, R32, R12, R14 ;  /* 0x0000000c200c722b */ /* 0x000fd0000000000e */
[----:B---3--:R-:W-:-:S08]  /*0620*/  DFMA R12, R32, R12, R16 ;  /* 0x0000000c200c722b */ /* 0x008fd00000000010 */
[----:B------:R-:W-:-:S08]  /*0630*/  DFMA R12, R32, R12, R18 ;  /* 0x0000000c200c722b */ /* 0x000fd00000000012 */
[----:B----4-:R-:W-:-:S08]  /*0640*/  DFMA R12, R32, R12, R20 ;  /* 0x0000000c200c722b */ /* 0x010fd00000000014 */
[----:B------:R-:W-:-:S08]  /*0650*/  DFMA R12, R32, R12, R22 ;  /* 0x0000000c200c722b */ /* 0x000fd00000000016 */
[----:B------:R-:W-:Y:S02]  /*0660*/  DFMA R28, R12, R28, R28 ;  /* 0x0000001c0c1c722b */ /* 0x000fe4000000001c */
[----:B------:R-:W-:-:S10]  /*0670*/  DFMA R12, R32, R12, 1 ;  /* 0x3ff00000200c742b */ /* 0x000fd4000000000c */
[----:B------:R-:W-:Y:S02]  /*0680*/  FSEL R14, R12, R28, !P0 ;  /* 0x0000001c0c0e7208 */ /* 0x000fe40004000000 */
[----:B------:R-:W-:Y:S02]  /*0690*/  FSEL R15, R13, R29, !P0 ;  /* 0x0000001d0d0f7208 */ /* 0x000fe40004000000 */
[----:B------:R-:W-:-:S04]  /*06a0*/  LOP3.LUT P0, RZ, R11, 0x2, RZ, 0xc0, !PT ;  /* 0x000000020bff7812 */ /* 0x000fc8000780c0ff */
[----:B------:R-:W-:-:S10]  /*06b0*/  DADD R12, RZ, -R14 ;  /* 0x00000000ff0c7229 */ /* 0x000fd4000000080e */
[----:B------:R-:W-:Y:S02]  /*06c0*/  FSEL R12, R14, R12, !P0 ;  /* 0x0000000c0e0c7208 */ /* 0x000fe40004000000 */
[----:B------:R-:W-:-:S06]  /*06d0*/  FSEL R13, R15, R13, !P0 ;  /* 0x0000000d0f0d7208 */ /* 0x000fcc0004000000 */
[----:B-----5:R-:W-:-:S08]  /*06e0*/  DMUL R12, R26, R12 ;  /* 0x0000000c1a0c7228 */ /* 0x020fd00000000000 */
[----:B------:R-:W-:-:S08]  /*06f0*/  DFMA R12, R26, -UR6, -R12 ;  /* 0x800000061a0c7c2b */ /* 0x000fd0000800080c */
[----:B------:R-:W-:-:S07]  /*0700*/  DFMA R26, R12, UR10, R26 ;  /* 0x0000000a0c1a7c2b */ /* 0x000fce000800001a */
[----:B------:R0:W-:Y:S04]  /*0710*/  ST.E.64 desc[UR4][R8.64+-0x8], R26 ;  /* 0xfffff81a08007985 */ /* 0x0001e8000c101b04 */
[----:B------:R-:W2:Y:S01]  /*0720*/  LD.E.64 R16, desc[UR4][R24.64] ;  /* 0x0000000418107980 */ /* 0x000ea2000c101b00 */
[----:B------:R-:W-:Y:S01]  /*0730*/  BSSY.RECONVERGENT B2, `(.L_x_5) ;  /* 0x000001c000027945 */ /* 0x000fe20003800200 */
[----:B--2---:R-:W-:-:S14]  /*0740*/  DSETP.NEU.AND P0, PT, |R16|, +INF , PT ;  /* 0x7ff000001000742a */ /* 0x004fdc0003f0d200 */
[----:B0-----:R-:W-:Y:S05]  /*0750*/  @!P0 BRA `(.L_x_6) ;  /* 0x00000000005c8947 */ /* 0x001fea0003800000 */
[----:B------:R-:W-:Y:S01]  /*0760*/  UMOV UR6, 0x6dc9c883 ;  /* 0x6dc9c88300067882 */ /* 0x000fe20000000000 */
[----:B------:R-:W-:Y:S01]  /*0770*/  UMOV UR7, 0x3fe45f30 ;  /* 0x3fe45f3000077882 */ /* 0x000fe20000000000 */
[C---:B------:R-:W-:Y:S02]  /*0780*/  DSETP.GE.AND P0, PT, |R16|.reuse, 2.14748364800000000000e+09, PT ;  /* 0x41e000001000742a */ /* 0x040fe40003f06200 */
[----:B------:R-:W-:Y:S01]  /*0790*/  DMUL R12, R16, UR6 ;  /* 0x00000006100c7c28 */ /* 0x000fe20008000000 */
[----:B------:R-:W-:Y:S01]  /*07a0*/  UMOV UR6, 0x54442d18 ;  /* 0x54442d1800067882 */ /* 0x000fe20000000000 */
[----:B------:R-:W-:-:S04]  /*07b0*/  UMOV UR7, 0x3ff921fb ;  /* 0x3ff921fb00077882 */ /* 0x000fc80000000000 */
[----:B------:R-:W0:Y:S08]  /*07c0*/  F2I.F64 R11, R12 ;  /* 0x0000000c000b7311 */ /* 0x000e300000301100 */
[----:B0-----:R-:W0:Y:S02]  /*07d0*/  I2F.F64 R24, R11 ;  /* 0x0000000b00187312 */ /* 0x001e240000201c00 */
[----:B0-----:R-:W-:Y:S01]  /*07e0*/  DFMA R14, R24, -UR6, R16 ;  /* 0x80000006180e7c2b */ /* 0x001fe20008000010 */
        /* <DEDUP_REMOVED lines=10> */
[----:B------:R-:W-:Y:S05]  /*0890*/  CALL.REL.NOINC `($_Z16integrate_kernelPdS_PiPS_S1_S1_jdd$__internal_trig_reduction_slowpathd) ;  /* 0x0000000400f47944 */ /* 0x000fea0003c00000 */
[----:B------:R-:W-:Y:S02]  /*08a0*/  IMAD.MOV.U32 R24, RZ, RZ, R28 ;  /* 0x000000ffff187224 */ /* 0x000fe400078e001c */
[----:B------:R-:W-:Y:S01]  /*08b0*/  IMAD.MOV.U32 R25, RZ, RZ, R29 ;  /* 0x000000ffff197224 */ /* 0x000fe200078e001d */
[----:B------:R-:W-:Y:S06]  /*08c0*/  BRA `(.L_x_7) ;  /* 0x0000000000087947 */ /* 0x000fec0003800000 */
.L_x_6:
[----:B------:R-:W-:Y:S01]  /*08d0*/  DMUL R24, RZ, R16 ;  /* 0x00000010ff187228 */ /* 0x000fe20000000000 */
[----:B------:R-:W-:-:S10]  /*08e0*/  IMAD.MOV.U32 R11, RZ, RZ, RZ ;  /* 0x000000ffff0b7224 */ /* 0x000fd400078e00ff */
.L_x_7:
[----:B------:R-:W-:Y:S05]  /*08f0*/  BSYNC.RECONVERGENT B2 ;  /* 0x0000000000027941 */ /* 0x000fea0003800200 */
.L_x_5:
        /* <DEDUP_REMOVED lines=9> */
[----:B------:R-:W-:Y:S01]  /*0990*/  UMOV UR6, 0x9999999a ;  /* 0x9999999a00067882 */ /* 0x000fe20000000000 */
[----:B------:R-:W-:Y:S01]  /*09a0*/  IMAD.MOV.U32 R31, RZ, RZ, 0x3da8ff83 ;  /* 0x3da8ff83ff1f7424 */ /* 0x000fe200078e00ff */
[----:B------:R-:W-:Y:S01]  /*09b0*/  ISETP.NE.U32.AND P0, PT, R28, 0x1, PT ;  /* 0x000000011c00780c */ /* 0x000fe20003f05070 */
[----:B------:R-:W-:Y:S01]  /*09c0*/  DMUL R28, R24, R24 ;  /* 0x00000018181c7228 */ /* 0x000fe20000000000 */
[----:B------:R-:W-:Y:S01]  /*09d0*/  UMOV UR7, 0x3fb99999 ;  /* 0x3fb9999900077882 */ /* 0x000fe20000000000 */
[----:B------:R-:W-:Y:S01]  /*09e0*/  VIADD R0, R0, 0x2 ;  /* 0x0000000200007836 */ /* 0x000fe20000000000 */
[----:B------:R-:W-:Y:S01]  /*09f0*/  FSEL R30, R30, -8.06006814911005101289e+34, !P0 ;  /* 0xf9785eba1e1e7808 */ /* 0x000fe20004000000 */
[----:B------:R-:W-:Y:S01]  /*0a00*/  VIADD R3, R3, 0x2 ;  /* 0x0000000203037836 */ /* 0x000fe20000000000 */
[----:B------:R-:W-:Y:S01]  /*0a10*/  FSEL R31, -R31, 0.11223486810922622681, !P0 ;  /* 0x3de5db651f1f7808 */ /* 0x000fe20004000100 */
[----:B------:R-:W-:-:S05]  /*0a20*/  VIADD R2, R2, 0x2 ;  /* 0x0000000202027836 */ /* 0x000fca0000000000 */
        /* <DEDUP_REMOVED lines=13> */
[----:B------:R-:W-:Y:S02]  /*0b00*/  FSEL R13, R15, R13, !P0 ;  /* 0x0000000d0f0d7208 */ /* 0x000fe40004000000 */
[----:B------:R-:W-:Y:S02]  /*0b10*/  ISETP.NE.AND P0, PT, R0, RZ, PT ;  /* 0x000000ff0000720c */ /* 0x000fe40003f05270 */
[----:B------:R-:W-:Y:S02]  /*0b20*/  IADD3 R14, P1, PT, R8, 0x10, RZ ;  /* 0x00000010080e7810 */ /* 0x000fe40007f3e0ff */
[----:B------:R-:W-:-:S03]  /*0b30*/  DMUL R12, R26, R12 ;  /* 0x0000000c1a0c7228 */ /* 0x000fc60000000000 */
[----:B------:R-:W-:-:S05]  /*0b40*/  IMAD.X R15, RZ, RZ, R9, P1 ;  /* 0x000000ffff0f7224 */ /* 0x000fca00008e0609 */
[----:B------:R-:W-:-:S08]  /*0b50*/  DFMA R12, R26, -UR6, -R12 ;  /* 0x800000061a0c7c2b */ /* 0x000fd0000800080c */
[----:B------:R-:W-:-:S07]  /*0b60*/  DFMA R12, R12, UR10, R26 ;  /* 0x0000000a0c0c7c2b */ /* 0x000fce000800001a */
[----:B------:R2:W-:Y:S01]  /*0b70*/  ST.E.64 desc[UR4][R8.64], R12 ;  /* 0x0000000c08007985 */ /* 0x0005e2000c101b04 */
[----:B------:R-:W-:Y:S05]  /*0b80*/  @P0 BRA `(.L_x_8) ;  /* 0xfffffff400dc0947 */ /* 0x000fea000383ffff */
[----:B------:R-:W-:Y:S05]  /*0b90*/  BSYNC.RECONVERGENT B1 ;  /* 0x0000000000017941 */ /* 0x000fea0003800200 */
.L_x_2:
[----:B--2---:R-:W-:-:S07]  /*0ba0*/  VIADD R9, R2, 0x1 ;  /* 0x0000000102097836 */ /* 0x004fce0000000000 */
.L_x_1:
[----:B01----:R-:W-:Y:S05]  /*0bb0*/  BSYNC.RECONVERGENT B0 ;  /* 0x0000000000007941 */ /* 0x003fea0003800200 */
.L_x_0:
[----:B------:R-:W-:-:S04]  /*0bc0*/  LOP3.LUT R10, R10, 0x1, RZ, 0xc0, !PT ;  /* 0x000000010a0a7812 */ /* 0x000fc800078ec0ff */
[----:B------:R-:W-:-:S13]  /*0bd0*/  ISETP.NE.U32.AND P0, PT, R10, 0x1, PT ;  /* 0x000000010a00780c */ /* 0x000fda0003f05070 */
[----:B------:R-:W-:Y:S05]  /*0be0*/  @P0 EXIT ;  /* 0x000000000000094d */ /* 0x000fea0003800000 */
[----:B-----5:R-:W-:-:S05]  /*0bf0*/  IMAD.WIDE R4, R9, 0x8, R4 ;  /* 0x0000000809047825 */ /* 0x020fca00078e0204 */
[----:B------:R-:W2:Y:S01]  /*0c00*/  LD.E.64 R14, desc[UR4][R4.64+-0x8] ;  /* 0xfffff804040e7980 */ /* 0x000ea2000c101b00 */
[----:B------:R-:W-:-:S06]  /*0c10*/  IMAD.WIDE R2, R9, 0x8, R6 ;  /* 0x0000000809027825 */ /* 0x000fcc00078e0206 */
[----:B------:R-:W5:Y:S01]  /*0c20*/  LD.E.64 R2, desc[UR4][R2.64+-0x8] ;  /* 0xfffff80402027980 */ /* 0x000f62000c101b00 */
[----:B------:R-:W-:Y:S01]  /*0c30*/  BSSY.RECONVERGENT B0, `(.L_x_9) ;  /* 0x000001d000007945 */ /* 0x000fe20003800200 */
[----:B--2---:R-:W-:-:S14]  /*0c40*/  DSETP.NEU.AND P0, PT, |R14|, +INF , PT ;  /* 0x7ff000000e00742a */ /* 0x004fdc0003f0d200 */
[----:B------:R-:W-:Y:S05]  /*0c50*/  @!P0 BRA `(.L_x_10) ;  /* 0x0000000000608947 */ /* 0x000fea0003800000 */
        /* <DEDUP_REMOVED lines=19> */
[----:B-----5:R-:W-:Y:S05]  /*0d90*/  CALL.REL.NOINC `($_Z16integrate_kernelPdS_PiPS_S1_S1_jdd$__internal_trig_reduction_slowpathd) ;  /* 0x0000000000b47944 */ /* 0x020fea0003c00000 */
[----:B------:R-:W-:Y:S02]  /*0da0*/  IMAD.MOV.U32 R0, RZ, RZ, R11 ;  /* 0x000000ffff007224 */ /* 0x000fe400078e000b */
[----:B------:R-:W-:Y:S02]  /*0db0*/  IMAD.MOV.U32 R4, RZ, RZ, R28 ;  /* 0x000000ffff047224 */ /* 0x000fe400078e001c */
[----:B------:R-:W-:Y:S01]  /*0dc0*/  IMAD.MOV.U32 R5, RZ, RZ, R29 ;  /* 0x000000ffff057224 */ /* 0x000fe200078e001d */
[----:B------:R-:W-:Y:S06]  /*0dd0*/  BRA `(.L_x_11) ;  /* 0x0000000000087947 */ /* 0x000fec0003800000 */
.L_x_10:
[----:B------:R-:W-:Y:S01]  /*0de0*/  DMUL R4, RZ, R14 ;  /* 0x0000000eff047228 */ /* 0x000fe20000000000 */
[----:B------:R-:W-:-:S10]  /*0df0*/  IMAD.MOV.U32 R0, RZ, RZ, RZ ;  /* 0x000000ffff007224 */ /* 0x000fd400078e00ff */
.L_x_11:
[----:B------:R-:W-:Y:S05]  /*0e00*/  BSYNC.RECONVERGENT B0 ;  /* 0x0000000000007941 */ /* 0x000fea0003800200 */
.L_x_9:
[----:B------:R-:W0:Y:S01]  /*0e10*/  LDCU.64 UR6, c[0x4][0x8] ;  /* 0x01000100ff0677ac */ /* 0x000e220008000a00 */
[----:B------:R-:W-:Y:S02]  /*0e20*/  IMAD.SHL.U32 R8, R0, 0x40, RZ ;  /* 0x0000004000087824 */ /* 0x000fe400078e00ff */
[----:B------:R-:W-:Y:S01]  /*0e30*/  IMAD.MOV.U32 R26, RZ, RZ, 0x20fd8164 ;  /* 0x20fd8164ff1a7424 */ /* 0x000fe200078e00ff */
[----:B------:R-:W-:Y:S01]  /*0e40*/  DMUL R10, R4, R4 ;  /* 0x00000004040a7228 */ /* 0x000fe20000000000 */
[----:B------:R-:W1:Y:S01]  /*0e50*/  LDCU.64 UR8, c[0x0][0x3b8] ;  /* 0x00007700ff0877ac */ /* 0x000e620008000a00 */
[----:B------:R-:W-:-:S04]  /*0e60*/  LOP3.LUT R8, R8, 0x40, RZ, 0xc0, !PT ;  /* 0x0000004008087812 */ /* 0x000fc800078ec0ff */
[----:B0-----:R-:W-:-:S05]  /*0e70*/  IADD3 R24, P0, PT, R8, UR6, RZ ;  /* 0x0000000608187c10 */ /* 0x001fca000ff1e0ff */
[----:B------:R-:W-:-:S05]  /*0e80*/  IMAD.X R25, RZ, RZ, UR7, P0 ;  /* 0x00000007ff197e24 */ /* 0x000fca00080e06ff */
[----:B------:R-:W2:Y:S04]  /*0e90*/  LDG.E.128.CONSTANT R20, desc[UR4][R24.64] ;  /* 0x0000000418147981 */ /* 0x000ea8000c1e9d00 */
[----:B------:R-:W3:Y:S04]  /*0ea0*/  LDG.E.128.CONSTANT R16, desc[UR4][R24.64+0x10] ;  /* 0x0000100418107981 */ /* 0x000ee8000c1e9d00 */
[----:B------:R-:W4:Y:S01]  /*0eb0*/  LDG.E.128.CONSTANT R12, desc[UR4][R24.64+0x20] ;  /* 0x00002004180c7981 */ /* 0x000f22000c1e9d00 */
[----:B------:R-:W-:Y:S01]  /*0ec0*/  LOP3.LUT R8, R0, 0x1, RZ, 0xc0, !PT ;  /* 0x0000000100087812 */ /* 0x000fe200078ec0ff */
[----:B------:R-:W-:Y:S01]  /*0ed0*/  UMOV UR6, 0x9999999a ;  /* 0x9999999a00067882 */ /* 0x000fe20000000000 */
[----:B------:R-:W-:Y:S01]  /*0ee0*/  UMOV UR7, 0x3fb99999 ;  /* 0x3fb9999900077882 */ /* 0x000fe20000000000 */
[----:B------:R-:W-:Y:S01]  /*0ef0*/  IMAD.WIDE.U32 R6, R9, 0x8, R6 ;  /* 0x0000000809067825 */ /* 0x000fe200078e0006 */
[----:B------:R-:W-:-:S03]  /*0f00*/  ISETP.NE.U32.AND P0, PT, R8, 0x1, PT ;  /* 0x000000010800780c */ /* 0x000fc60003f05070 */
[----:B------:R-:W-:Y:S01]  /*0f10*/  IMAD.MOV.U32 R8, RZ, RZ, 0x3da8ff83 ;  /* 0x3da8ff83ff087424 */ /* 0x000fe200078e00ff */
[----:B------:R-:W-:-:S04]  /*0f20*/  FSEL R26, R26, -8.06006814911005101289e+34, !P0 ;  /* 0xf9785eba1a1a7808 */ /* 0x000fc80004000000 */
[----:B------:R-:W-:-:S06]  /*0f30*/  FSEL R27, -R8, 0.11223486810922622681, !P0 ;  /* 0x3de5db65081b7808 */ /* 0x000fcc0004000100 */
        /* <DEDUP_REMOVED lines=16> */
[----:B-1----:R-:W-:-:S07]  /*1040*/  DFMA R4, R4, UR8, R2 ;  /* 0x0000000804047c2b */ /* 0x002fce0008000002 */
[----:B------:R-:W-:Y:S01]  /*1050*/  ST.E.64 desc[UR4][R6.64], R4 ;  /* 0x0000000406007985 */ /* 0x000fe2000c101b04 */
[----:B------:R-:W-:Y:S05]  /*1060*/  EXIT ;  /* 0x000000000000794d */ /* 0x000fea0003800000 */
        .type           $_Z16integrate_kernelPdS_PiPS_S1_S1_jdd$__internal_trig_reduction_slowpathd,@function
        .size           $_Z16integrate_kernelPdS_PiPS_S1_S1_jdd$__internal_trig_reduction_slowpathd,(.L_x_26 - $_Z16integrate_kernelPdS_PiPS_S1_S1_jdd$__internal_trig_reduction_slowpathd)
$_Z16integrate_kernelPdS_PiPS_S1_S1_jdd$__internal_trig_reduction_slowpathd:
[--C-:B------:R-:W-:Y:S01]  /*1070*/  SHF.R.U32.HI R13, RZ, 0x14, R11.reuse ;  /* 0x00000014ff0d7819 */ /* 0x100fe2000001160b */
[----:B------:R-:W-:Y:S02]  /*1080*/  IMAD.MOV.U32 R29, RZ, RZ, R11 ;  /* 0x000000ffff1d7224 */ /* 0x000fe400078e000b */
[----:B------:R-:W-:Y:S01]  /*1090*/  IMAD.MOV.U32 R14, RZ, RZ, RZ ;  /* 0x000000ffff0e7224 */ /* 0x000fe200078e00ff */
[----:B------:R-:W-:-:S04]  /*10a0*/  LOP3.LUT R15, R13, 0x7ff, RZ, 0xc0, !PT ;  /* 0x000007ff0d0f7812 */ /* 0x000fc800078ec0ff */
[----:B------:R-:W-:-:S13]  /*10b0*/  ISETP.NE.AND P0, PT, R15, 0x7ff, PT ;  /* 0x000007ff0f00780c */ /* 0x000fda0003f05270 */
[----:B------:R-:W-:Y:S05]  /*10c0*/  @!P0 BRA `(.L_x_12) ;  /* 0x0000000800488947 */ /* 0x000fea0003800000 */
[----:B------:R-:W-:Y:S01]  /*10d0*/  VIADD R15, R15, 0xfffffc00 ;  /* 0xfffffc000f0f7836 */ /* 0x000fe20000000000 */
[----:B------:R-:W-:Y:S01]  /*10e0*/  BSSY.RECONVERGENT B3, `(.L_x_13) ;  /* 0x000002f000037945 */ /* 0x000fe20003800200 */
[----:B------:R-:W-:-:S03]  /*10f0*/  CS2R R18, SRZ ;  /* 0x0000000000127805 */ /* 0x000fc6000001ff00 */
[----:B------:R-:W-:Y:S02]  /*1100*/  SHF.R.U32.HI R14, RZ, 0x6, R15 ;  /* 0x00000006ff0e7819 */ /* 0x000fe4000001160f */
[----:B------:R-:W-:Y:S02]  /*1110*/  ISETP.GE.U32.AND P0, PT, R15, 0x80, PT ;  /* 0x000000800f00780c */ /* 0x000fe40003f06070 */
[C---:B------:R-:W-:Y:S02]  /*1120*/  IADD3 R15, PT, PT, -R14.reuse, 0x13, RZ ;  /* 0x000000130e0f7810 */ /* 0x040fe40007ffe1ff */
[----:B------:R-:W-:Y:S02]  /*1130*/  IADD3 R31, PT, PT, -R14, 0xf, RZ ;  /* 0x0000000f0e1f7810 */ /* 0x000fe40007ffe1ff */
[----:B------:R-:W-:-:S04]  /*1140*/  SEL R15, R15, 0x12, P0 ;  /* 0x000000120f0f7807 */ /* 0x000fc80000000000 */
[----:B------:R-:W-:-:S13]  /*1150*/  ISETP.GE.AND P0, PT, R31, R15, PT ;  /* 0x0000000f1f00720c */ /* 0x000fda0003f06270 */
[----:B------:R-:W-:Y:S05]  /*1160*/  @P0 BRA `(.L_x_14) ;  /* 0x0000000000980947 */ /* 0x000fea0003800000 */
[----:B------:R-:W0:Y:S01]  /*1170*/  LDC.64 R16, c[0x0][0x358] ;  /* 0x0000d600ff107b82 */ /* 0x000e220000000a00 */
[C---:B------:R-:W-:Y:S01]  /*1180*/  SHF.L.U64.HI R23, R28.reuse, 0xb, R29 ;  /* 0x0000000b1c177819 */ /* 0x040fe2000001021d */
[----:B------:R-:W-:Y:S01]  /*1190*/  BSSY.RECONVERGENT B4, `(.L_x_15) ;  /* 0x0000022000047945 */ /* 0x000fe20003800200 */
[----:B------:R-:W-:Y:S01]  /*11a0*/  IMAD.SHL.U32 R29, R28, 0x800, RZ ;  /* 0x000008001c1d7824 */ /* 0x000fe200078e00ff */
[----:B------:R-:W-:Y:S01]  /*11b0*/  IADD3 R28, PT, PT, RZ, -R14, -R15 ;  /* 0x8000000eff1c7210 */ /* 0x000fe20007ffe80f */
[----:B------:R-:W-:Y:S01]  /*11c0*/  IMAD.MOV.U32 R22, RZ, RZ, RZ ;  /* 0x000000ffff167224 */ /* 0x000fe200078e00ff */
[----:B------:R-:W-:Y:S02]  /*11d0*/  CS2R R18, SRZ ;  /* 0x0000000000127805 */ /* 0x000fe4000001ff00 */
[----:B------:R-:W-:-:S07]  /*11e0*/  LOP3.LUT R23, R23, 0x80000000, RZ, 0xfc, !PT ;  /* 0x8000000017177812 */ /* 0x000fce00078efcff */
.L_x_16:
[----:B------:R-:W1:Y:S01]  /*11f0*/  LDC.64 R20, c[0x4][RZ] ;  /* 0x01000000ff147b82 */ /* 0x000e620000000a00 */
[----:B0-----:R-:W-:Y:S02]  /*1200*/  R2UR UR6, R16 ;  /* 0x00000000100672ca */ /* 0x001fe400000e0000 */
[----:B------:R-:W-:Y:S01]  /*1210*/  R2UR UR7, R17 ;  /* 0x00000000110772ca */ /* 0x000fe200000e0000 */
[----:B-1----:R-:W-:-:S12]  /*1220*/  IMAD.WIDE R34, R31, 0x8, R20 ;  /* 0x000000081f227825 */ /* 0x002fd800078e0214 */
[----:B------:R-:W2:Y:S01]  /*1230*/  LDG.E.64.CONSTANT R20, desc[UR6][R34.64] ;  /* 0x0000000622147981 */ /* 0x000ea2000c1e9b00 */
[----:B------:R-:W-:Y:S02]  /*1240*/  VIADD R28, R28, 0x1 ;  /* 0x000000011c1c7836 */ /* 0x000fe40000000000 */
[----:B------:R-:W-:Y:S02]  /*1250*/  VIADD R31, R31, 0x1 ;  /* 0x000000011f1f7836 */ /* 0x000fe40000000000 */
[----:B--2---:R-:W-:-:S04]  /*1260*/  IMAD.WIDE.U32 R18, P2, R20, R29, R18 ;  /* 0x0000001d14127225 */ /* 0x004fc80007840012 */
[C---:B------:R-:W-:Y:S02]  /*1270*/  IMAD R33, R20.reuse, R23, RZ ;  /* 0x0000001714217224 */ /* 0x040fe400078e02ff */
[----:B------:R-:W-:Y:S02]  /*1280*/  IMAD R30, R21, R29, RZ ;  /* 0x0000001d151e7224 */ /* 0x000fe400078e02ff */
[----:B------:R-:W-:Y:S01]  /*1290*/  IMAD.HI.U32 R20, R20, R23, RZ ;  /* 0x0000001714147227 */ /* 0x000fe200078e00ff */
[----:B------:R-:W-:-:S03]  /*12a0*/  IADD3 R33, P0, PT, R33, R19, RZ ;  /* 0x0000001321217210 */ /* 0x000fc60007f1e0ff */
[----:B------:R-:W-:Y:S01]  /*12b0*/  IMAD.X R35, RZ, RZ, R20, P2 ;  /* 0x000000ffff237224 */ /* 0x000fe200010e0614 */
[----:B------:R-:W-:Y:S01]  /*12c0*/  IADD3 R19, P1, PT, R30, R33, RZ ;  /* 0x000000211e137210 */ /* 0x000fe20007f3e0ff */
[----:B------:R-:W-:-:S04]  /*12d0*/  IMAD.HI.U32 R30, R21, R29, RZ ;  /* 0x0000001d151e7227 */ /* 0x000fc800078e00ff */
[----:B------:R-:W-:Y:S01]  /*12e0*/  IMAD.HI.U32 R20, R21, R23, RZ ;  /* 0x0000001715147227 */ /* 0x000fe200078e00ff */
[----:B------:R-:W-:-:S03]  /*12f0*/  IADD3.X R30, P0, PT, R30, R35, RZ, P0, !PT ;  /* 0x000000231e1e7210 */ /* 0x000fc6000071e4ff */
[----:B------:R-:W-:Y:S02]  /*1300*/  IMAD R21, R21, R23, RZ ;  /* 0x0000001715157224 */ /* 0x000fe400078e02ff */
[----:B------:R-:W-:Y:S01]  /*1310*/  IMAD.X R20, RZ, RZ, R20, P0 ;  /* 0x000000ffff147224 */ /* 0x000fe200000e0614 */
[----:B------:R-:W-:Y:S01]  /*1320*/  ISETP.NE.AND P0, PT, R28, -0xf, PT ;  /* 0xfffffff11c00780c */ /* 0x000fe20003f05270 */
[C---:B------:R-:W-:Y:S01]  /*1330*/  IMAD R33, R22.reuse, 0x8, R1 ;  /* 0x0000000816217824 */ /* 0x040fe200078e0201 */
[----:B------:R-:W-:Y:S01]  /*1340*/  IADD3.X R30, P1, PT, R21, R30, RZ, P1, !PT ;  /* 0x0000001e151e7210 */ /* 0x000fe20000f3e4ff */
[----:B------:R-:W-:-:S03]  /*1350*/  VIADD R22, R22, 0x1 ;  /* 0x0000000116167836 */ /* 0x000fc60000000000 */
[----:B------:R0:W-:Y:S01]  /*1360*/  STL.64 [R33], R18 ;  /* 0x0000001221007387 */ /* 0x0001e20000100a00 */
[----:B------:R-:W-:Y:S02]  /*1370*/  IMAD.X R21, RZ, RZ, R20, P1 ;  /* 0x000000ffff157224 */ /* 0x000fe400008e0614 */
[----:B0-----:R-:W-:Y:S02]  /*1380*/  IMAD.MOV.U32 R18, RZ, RZ, R30 ;  /* 0x000000ffff127224 */ /* 0x001fe400078e001e */
[----:B------:R-:W-:Y:S02]  /*1390*/  IMAD.MOV.U32 R19, RZ, RZ, R21 ;  /* 0x000000ffff137224 */ /* 0x000fe400078e0015 */
[----:B------:R-:W-:Y:S05]  /*13a0*/  @P0 BRA `(.L_x_16) ;  /* 0xfffffffc00900947 */ /* 0x000fea000383ffff */
[----:B------:R-:W-:Y:S05]  /*13b0*/  BSYNC.RECONVERGENT B4 ;  /* 0x0000000000047941 */ /* 0x000fea0003800200 */
.L_x_15:
[----:B------:R-:W-:-:S07]  /*13c0*/  IMAD.MOV.U32 R31, RZ, RZ, R15 ;  /* 0x000000ffff1f7224 */ /* 0x000fce00078e000f */
.L_x_14:
[----:B------:R-:W-:Y:S05]  /*13d0*/  BSYNC.RECONVERGENT B3 ;  /* 0x0000000000037941 */ /* 0x000fea0003800200 */
.L_x_13:
[----:B------:R-:W-:Y:S01]  /*13e0*/  LOP3.LUT P0, R29, R13, 0x3f, RZ, 0xc0, !PT ;  /* 0x0000003f0d1d7812 */ /* 0x000fe2000780c0ff */
[----:B------:R-:W-:-:S04]  /*13f0*/  IMAD.IADD R14, R14, 0x1, R31 ;  /* 0x000000010e0e7824 */ /* 0x000fc800078e021f */
[----:B------:R-:W-:-:S05]  /*1400*/  IMAD.U32 R33, R14, 0x8, R1 ;  /* 0x000000080e217824 */ /* 0x000fca00078e0001 */
[----:B------:R0:W-:Y:S04]  /*1410*/  STL.64 [R33+-0x78], R18 ;  /* 0xffff881221007387 */ /* 0x0001e80000100a00 */
[----:B------:R-:W2:Y:S04]  /*1420*/  @P0 LDL.64 R22, [R1+0x8] ;  /* 0x0000080001160983 */ /* 0x000ea80000100a00 */
[----:B------:R-:W3:Y:S04]  /*1430*/  LDL.64 R16, [R1+0x10] ;  /* 0x0000100001107983 */ /* 0x000ee80000100a00 */
[----:B------:R-:W4:Y:S01]  /*1440*/  LDL.64 R14, [R1+0x18] ;  /* 0x00001800010e7983 */ /* 0x000f220000100a00 */
[----:B------:R-:W-:Y:S01]  /*1450*/  @P0 LOP3.LUT R20, R29, 0x3f, RZ, 0x3c, !PT ;  /* 0x0000003f1d140812 */ /* 0x000fe200078e3cff */
[----:B------:R-:W-:Y:S01]  /*1460*/  BSSY.RECONVERGENT B3, `(.L_x_17) ;  /* 0x0000034000037945 */ /* 0x000fe20003800200 */
[----:B--2---:R-:W-:-:S02]  /*1470*/  @P0 SHF.R.U64 R21, R22, 0x1, R23 ;  /* 0x0000000116150819 */ /* 0x004fc40000001217 */
[----:B------:R-:W-:Y:S02]  /*1480*/  @P0 SHF.R.U32.HI R23, RZ, 0x1, R23 ;  /* 0x00000001ff170819 */ /* 0x000fe40000011617 */
[CC--:B---3--:R-:W-:Y:S02]  /*1490*/  @P0 SHF.L.U32 R31, R16.reuse, R29.reuse, RZ ;  /* 0x0000001d101f0219 */ /* 0x0c8fe400000006ff */
[----:B0-----:R-:W-:Y:S02]  /*14a0*/  @P0 SHF.R.U64 R18, R21, R20, R23 ;  /* 0x0000001415120219 */ /* 0x001fe40000001217 */
[--C-:B------:R-:W-:Y:S02]  /*14b0*/  @P0 SHF.R.U32.HI R13, RZ, 0x1, R17.reuse ;  /* 0x00000001ff0d0819 */ /* 0x100fe40000011611 */
[C-C-:B------:R-:W-:Y:S02]  /*14c0*/  @P0 SHF.R.U64 R28, R16.reuse, 0x1, R17.reuse ;  /* 0x00000001101c0819 */ /* 0x140fe40000001211 */
[----:B------:R-:W-:-:S02]  /*14d0*/  @P0 SHF.L.U64.HI R22, R16, R29, R17 ;  /* 0x0000001d10160219 */ /* 0x000fc40000010211 */
[----:B------:R-:W-:Y:S02]  /*14e0*/  @P0 SHF.R.U32.HI R19, RZ, R20, R23 ;  /* 0x00000014ff130219 */ /* 0x000fe40000011617 */
[----:B------:R-:W-:Y:S02]  /*14f0*/  @P0 LOP3.LUT R16, R31, R18, RZ, 0xfc, !PT ;  /* 0x000000121f100212 */ /* 0x000fe400078efcff */
[----:B----4-:R-:W-:Y:S02]  /*1500*/  @P0 SHF.L.U32 R21, R14, R29, RZ ;  /* 0x0000001d0e150219 */ /* 0x010fe400000006ff */
[----:B------:R-:W-:Y:S01]  /*1510*/  @P0 SHF.R.U64 R28, R28, R20, R13 ;  /* 0x000000141c1c0219 */ /* 0x000fe2000000120d */
[----:B------:R-:W-:Y:S01]  /*1520*/  IMAD.SHL.U32 R18, R16, 0x4, RZ ;  /* 0x0000000410127824 */ /* 0x000fe200078e00ff */
[----:B------:R-:W-:Y:S02]  /*1530*/  @P0 LOP3.LUT R17, R22, R19, RZ, 0xfc, !PT ;  /* 0x0000001316110212 */ /* 0x000fe400078efcff */
[----:B------:R-:W-:-:S02]  /*1540*/  @P0 SHF.L.U64.HI R22, R14, R29, R15 ;  /* 0x0000001d0e160219 */ /* 0x000fc4000001020f */
[----:B------:R-:W-:Y:S02]  /*1550*/  @P0 SHF.R.U32.HI R13, RZ, R20, R13 ;  /* 0x00000014ff0d0219 */ /* 0x000fe4000001160d */
[----:B------:R-:W-:Y:S02]  /*1560*/  @P0 LOP3.LUT R14, R21, R28, RZ, 0xfc, !PT ;  /* 0x0000001c150e0212 */ /* 0x000fe400078efcff */
[----:B------:R-:W-:Y:S02]  /*1570*/  SHF.L.U64.HI R16, R16, 0x2, R17 ;  /* 0x0000000210107819 */ /* 0x000fe40000010211 */
[----:B------:R-:W-:Y:S02]  /*1580*/  @P0 LOP3.LUT R15, R22, R13, RZ, 0xfc, !PT ;  /* 0x0000000d160f0212 */ /* 0x000fe400078efcff */
[----:B------:R-:W-:Y:S02]  /*1590*/  SHF.L.W.U32.HI R17, R17, 0x2, R14 ;  /* 0x0000000211117819 */ /* 0x000fe40000010e0e */
[----:B------:R-:W-:-:S02]  /*15a0*/  IADD3 RZ, P0, PT, RZ, -R18, RZ ;  /* 0x80000012ffff7210 */ /* 0x000fc40007f1e0ff */
[----:B------:R-:W-:Y:S02]  /*15b0*/  LOP3.LUT R13, RZ, R16, RZ, 0x33, !PT ;  /* 0x00000010ff0d7212 */ /* 0x000fe400078e33ff */
[----:B------:R-:W-:Y:S02]  /*15c0*/  SHF.L.W.U32.HI R14, R14, 0x2, R15 ;  /* 0x000000020e0e7819 */ /* 0x000fe40000010e0f */
[----:B------:R-:W-:Y:S02]  /*15d0*/  LOP3.LUT R20, RZ, R17, RZ, 0x33, !PT ;  /* 0x00000011ff147212 */ /* 0x000fe400078e33ff */
[----:B------:R-:W-:Y:S02]  /*15e0*/  IADD3.X R19, P0, PT, RZ, R13, RZ, P0, !PT ;  /* 0x0000000dff137210 */ /* 0x000fe4000071e4ff */
[----:B------:R-:W-:Y:S02]  /*15f0*/  LOP3.LUT R13, RZ, R14, RZ, 0x33, !PT ;  /* 0x0000000eff0d7212 */ /* 0x000fe400078e33ff */
[----:B------:R-:W-:-:S02]  /*1600*/  IADD3.X R20, P1, PT, RZ, R20, RZ, P0, !PT ;  /* 0x00000014ff147210 */ /* 0x000fc4000073e4ff */
[----:B------:R-:W-:-:S03]  /*1610*/  ISETP.GT.U32.AND P2, PT, R17, -0x1, PT ;  /* 0xffffffff1100780c */ /* 0x000fc60003f44070 */
[----:B------:R-:W-:Y:S01]  /*1620*/  IMAD.X R13, RZ, RZ, R13, P1 ;  /* 0x000000ffff0d7224 */ /* 0x000fe200008e060d */
[----:B------:R-:W-:-:S04]  /*1630*/  ISETP.GT.AND.EX P0, PT, R14, -0x1, PT, P2 ;  /* 0xffffffff0e00780c */ /* 0x000fc80003f04320 */
[----:B------:R-:W-:Y:S02]  /*1640*/  SEL R21, R14, R13, P0 ;  /* 0x0000000d0e157207 */ /* 0x000fe40000000000 */
[----:B------:R-:W-:Y:S02]  /*1650*/  SEL R20, R17, R20, P0 ;  /* 0x0000001411147207 */ /* 0x000fe40000000000 */
[----:B------:R-:W-:Y:S02]  /*1660*/  ISETP.NE.U32.AND P1, PT, R21, RZ, PT ;  /* 0x000000ff1500720c */ /* 0x000fe40003f25070 */
[----:B------:R-:W-:Y:S02]  /*1670*/  SEL R23, R16, R19, P0 ;  /* 0x0000001310177207 */ /* 0x000fe40000000000 */
[----:B------:R-:W-:Y:S01]  /*1680*/  SEL R17, R20, R21, !P1 ;  /* 0x0000001514117207 */ /* 0x000fe20004800000 */
[----:B------:R-:W-:-:S05]  /*1690*/  @!P0 IMAD.MOV R18, RZ, RZ, -R18 ;  /* 0x000000ffff128224 */ /* 0x000fca00078e0a12 */
[----:B------:R-:W0:Y:S02]  /*16a0*/  FLO.U32 R17, R17 ;  /* 0x0000001100117300 */ /* 0x000e2400000e0000 */
[C---:B0-----:R-:W-:Y:S02]  /*16b0*/  IADD3 R22, PT, PT, -R17.reuse, 0x1f, RZ ;  /* 0x0000001f11167810 */ /* 0x041fe40007ffe1ff */
[----:B------:R-:W-:-:S03]  /*16c0*/  IADD3 R13, PT, PT, -R17, 0x3f, RZ ;  /* 0x0000003f110d7810 */ /* 0x000fc60007ffe1ff */
[----:B------:R-:W-:-:S05]  /*16d0*/  @P1 IMAD.MOV R13, RZ, RZ, R22 ;  /* 0x000000ffff0d1224 */ /* 0x000fca00078e0216 */
[----:B------:R-:W-:-:S13]  /*16e0*/  ISETP.NE.AND P1, PT, R13, RZ, PT ;  /* 0x000000ff0d00720c */ /* 0x000fda0003f25270 */
[----:B------:R-:W-:Y:S05]  /*16f0*/  @!P1 BRA `(.L_x_18) ;  /* 0x0000000000289947 */ /* 0x000fea0003800000 */
[C---:B------:R-:W-:Y:S02]  /*1700*/  LOP3.LUT R17, R13.reuse, 0x3f, RZ, 0xc0, !PT ;  /* 0x0000003f0d117812 */ /* 0x040fe400078ec0ff */
[--C-:B------:R-:W-:Y:S02]  /*1710*/  SHF.R.U64 R19, R18, 0x1, R23.reuse ;  /* 0x0000000112137819 */ /* 0x100fe40000001217 */
[----:B------:R-:W-:Y:S02]  /*1720*/  SHF.R.U32.HI R23, RZ, 0x1, R23 ;  /* 0x00000001ff177819 */ /* 0x000fe40000011617 */
[----:B------:R-:W-:Y:S02]  /*1730*/  LOP3.LUT R16, R13, 0x3f, RZ, 0xc, !PT ;  /* 0x0000003f0d107812 */ /* 0x000fe400078e0cff */
[CC--:B------:R-:W-:Y:S02]  /*1740*/  SHF.L.U64.HI R21, R20.reuse, R17.reuse, R21 ;  /* 0x0000001114157219 */ /* 0x0c0fe40000010215 */
[----:B------:R-:W-:-:S02]  /*1750*/  SHF.L.U32 R17, R20, R17, RZ ;  /* 0x0000001114117219 */ /* 0x000fc400000006ff */
[-CC-:B------:R-:W-:Y:S02]  /*1760*/  SHF.R.U64 R20, R19, R16.reuse, R23.reuse ;  /* 0x0000001013147219 */ /* 0x180fe40000001217 */
[----:B------:R-:W-:Y:S02]  /*1770*/  SHF.R.U32.HI R16, RZ, R16, R23 ;  /* 0x00000010ff107219 */ /* 0x000fe40000011617 */
[----:B------:R-:W-:Y:S02]  /*1780*/  LOP3.LUT R20, R17, R20, RZ, 0xfc, !PT ;  /* 0x0000001411147212 */ /* 0x000fe400078efcff */
[----:B------:R-:W-:-:S07]  /*1790*/  LOP3.LUT R21, R21, R16, RZ, 0xfc, !PT ;  /* 0x0000001015157212 */ /* 0x000fce00078efcff */
.L_x_18:
[----:B------:R-:W-:Y:S05]  /*17a0*/  BSYNC.RECONVERGENT B3 ;  /* 0x0000000000037941 */ /* 0x000fea0003800200 */
.L_x_17:
[----:B------:R-:W-:Y:S01]  /*17b0*/  IMAD.WIDE.U32 R18, R20, 0x2168c235, RZ ;  /* 0x2168c23514127825 */ /* 0x000fe200078e00ff */
[----:B------:R-:W-:-:S03]  /*17c0*/  SHF.R.U32.HI R15, RZ, 0x1e, R15 ;  /* 0x0000001eff0f7819 */ /* 0x000fc6000001160f */
[----:B------:R-:W-:Y:S01]  /*17d0*/  IMAD.MOV.U32 R16, RZ, RZ, R19 ;  /* 0x000000ffff107224 */ /* 0x000fe200078e0013 */
[----:B------:R-:W-:Y:S01]  /*17e0*/  IADD3 RZ, P1, PT, R18, R18, RZ ;  /* 0x0000001212ff7210 */ /* 0x000fe20007f3e0ff */
[----:B------:R-:W-:Y:S01]  /*17f0*/  IMAD.MOV.U32 R17, RZ, RZ, RZ ;  /* 0x000000ffff117224 */ /* 0x000fe200078e00ff */
[----:B------:R-:W-:Y:S01]  /*1800*/  LEA.HI R14, R14, R15, RZ, 0x1 ;  /* 0x0000000f0e0e7211 */ /* 0x000fe200078f08ff */
[----:B------:R-:W-:-:S04]  /*1810*/  IMAD.HI.U32 R19, R21, -0x36f0255e, RZ ;  /* 0xc90fdaa215137827 */ /* 0x000fc800078e00ff */
[----:B------:R-:W-:-:S04]  /*1820*/  IMAD.WIDE.U32 R16, R20, -0x36f0255e, R16 ;  /* 0xc90fdaa214107825 */ /* 0x000fc800078e0010 */
[----:B------:R-:W-:-:S04]  /*1830*/  IMAD.WIDE.U32 R16, P2, R21, 0x2168c235, R16 ;  /* 0x2168c23515107825 */ /* 0x000fc80007840010 */
[----:B------:R-:W-:Y:S01]  /*1840*/  IMAD R21, R21, -0x36f0255e, RZ ;  /* 0xc90fdaa215157824 */ /* 0x000fe200078e02ff */
[----:B------:R-:W-:Y:S01]  /*1850*/  IADD3.X RZ, P1, PT, R16, R16, RZ, P1, !PT ;  /* 0x0000001010ff7210 */ /* 0x000fe20000f3e4ff */
[----:B------:R-:W-:-:S03]  /*1860*/  IMAD.X R18, RZ, RZ, R19, P2 ;  /* 0x000000ffff127224 */ /* 0x000fc600010e0613 */
[----:B------:R-:W-:-:S04]  /*1870*/  IADD3 R17, P2, PT, R21, R17, RZ ;  /* 0x0000001115117210 */ /* 0x000fc80007f5e0ff */
[C---:B------:R-:W-:Y:S01]  /*1880*/  ISETP.GT.U32.AND P3, PT, R17.reuse, RZ, PT ;  /* 0x000000ff1100720c */ /* 0x040fe20003f64070 */
[----:B------:R-:W-:Y:S01]  /*1890*/  IMAD.X R18, RZ, RZ, R18, P2 ;  /* 0x000000ffff127224 */ /* 0x000fe200010e0612 */
[----:B------:R-:W-:-:S04]  /*18a0*/  IADD3.X R16, P2, PT, R17, R17, RZ, P1, !PT ;  /* 0x0000001111107210 */ /* 0x000fc80000f5e4ff */
[C---:B------:R-:W-:Y:S01]  /*18b0*/  ISETP.GT.AND.EX P1, PT, R18.reuse, RZ, PT, P3 ;  /* 0x000000ff1200720c */ /* 0x040fe20003f24330 */
[----:B------:R-:W-:-:S03]  /*18c0*/  IMAD.X R19, R18, 0x1, R18, P2 ;  /* 0x0000000112137824 */ /* 0x000fc600010e0612 */
[----:B------:R-:W-:Y:S02]  /*18d0*/  SEL R16, R16, R17, P1 ;  /* 0x0000001110107207 */ /* 0x000fe40000800000 */
[----:B------:R-:W-:Y:S02]  /*18e0*/  SEL R17, R19, R18, P1 ;  /* 0x0000001213117207 */ /* 0x000fe40000800000 */
[----:B------:R-:W-:Y:S02]  /*18f0*/  IADD3 R28, P2, PT, R16, 0x1, RZ ;  /* 0x00000001101c7810 */ /* 0x000fe40007f5e0ff */
[----:B------:R-:W-:Y:S02]  /*1900*/  SEL R16, RZ, 0xffffffff, !P1 ;  /* 0xffffffffff107807 */ /* 0x000fe40004800000 */
[----:B------:R-:W-:Y:S01]  /*1910*/  LOP3.LUT P1, R11, R11, 0x80000000, RZ, 0xc0, !PT ;  /* 0x800000000b0b7812 */ /* 0x000fe2000782c0ff */
[----:B------:R-:W-:Y:S02]  /*1920*/  IMAD.X R17, RZ, RZ, R17, P2 ;  /* 0x000000ffff117224 */ /* 0x000fe400010e0611 */
[----:B------:R-:W-:Y:S01]  /*1930*/  IMAD.IADD R16, R16, 0x1, -R13 ;  /* 0x0000000110107824 */ /* 0x000fe200078e0a0d */
[----:B------:R-:W-:-:S02]  /*1940*/  @!P0 LOP3.LUT R11, R11, 0x80000000, RZ, 0x3c, !PT ;  /* 0x800000000b0b8812 */ /* 0x000fc400078e3cff */
[----:B------:R-:W-:Y:S01]  /*1950*/  SHF.R.U64 R28, R28, 0xa, R17 ;  /* 0x0000000a1c1c7819 */ /* 0x000fe20000001211 */
[----:B------:R-:W-:-:S03]  /*1960*/  IMAD.SHL.U32 R16, R16, 0x100000, RZ ;  /* 0x0010000010107824 */ /* 0x000fc600078e00ff */
[----:B------:R-:W-:-:S03]  /*1970*/  IADD3 R28, P2, PT, R28, 0x1, RZ ;  /* 0x000000011c1c7810 */ /* 0x000fc60007f5e0ff */
[----:B------:R-:W-:Y:S01]  /*1980*/  @P1 IMAD.MOV R14, RZ, RZ, -R14 ;  /* 0x000000ffff0e1224 */ /* 0x000fe200078e0a0e */
[----:B------:R-:W-:-:S04]  /*1990*/  LEA.HI.X R17, R17, RZ, RZ, 0x16, P2 ;  /* 0x000000ff11117211 */ /* 0x000fc800010fb4ff */
[--C-:B------:R-:W-:Y:S02]  /*19a0*/  SHF.R.U64 R28, R28, 0x1, R17.reuse ;  /* 0x000000011c1c7819 */ /* 0x100fe40000001211 */
[----:B------:R-:W-:Y:S02]  /*19b0*/  SHF.R.U32.HI R13, RZ, 0x1, R17 ;  /* 0x00000001ff0d7819 */ /* 0x000fe40000011611 */
[----:B------:R-:W-:-:S04]  /*19c0*/  IADD3 R28, P2, P3, RZ, RZ, R28 ;  /* 0x000000ffff1c7210 */ /* 0x000fc80007b5e01c */
[----:B------:R-:W-:-:S04]  /*19d0*/  IADD3.X R16, PT, PT, R16, 0x3fe00000, R13, P2, P3 ;  /* 0x3fe0000010107810 */ /* 0x000fc800017e640d */
[----:B------:R-:W-:-:S07]  /*19e0*/  LOP3.LUT R29, R16, R11, RZ, 0xfc, !PT ;  /* 0x0000000b101d7212 */ /* 0x000fce00078efcff */
.L_x_12:
[----:B------:R-:W-:Y:S02]  /*19f0*/  IMAD.MOV.U32 R13, RZ, RZ, 0x0 ;  /* 0x00000000ff0d7424 */ /* 0x000fe400078e00ff */
[----:B------:R-:W-:Y:S02]  /*1a00*/  IMAD.MOV.U32 R11, RZ, RZ, R14 ;  /* 0x000000ffff0b7224 */ /* 0x000fe400078e000e */
[----:B------:R-:W-:Y:S05]  /*1a10*/  RET.REL.NODEC R12 `(_Z16integrate_kernelPdS_PiPS_S1_S1_jdd) ;  /* 0xffffffe40c787950 */ /* 0x000fea0003c3ffff */
.L_x_19:
[----:B------:R-:W-:-:S00]  /*1a20*/  BRA `(.L_x_19) ;  /* 0xfffffffc00fc7947 */ /* 0x000fc0000383ffff */
[----:B------:R-:W-:-:S00]  /*1a30*/  NOP ;  /* 0x0000000000007918 */ /* 0x000fc00000000000 */
        /* <DEDUP_REMOVED lines=12> */
.L_x_26:


//--------------------- .text._Z6fill_tPdPS_Pijd  --------------------------
	.section	.text._Z6fill_tPdPS_Pijd,"ax",@progbits
	.align	128
        .global         _Z6fill_tPdPS_Pijd
        .type           _Z6fill_tPdPS_Pijd,@function
        .size           _Z6fill_tPdPS_Pijd,(.L_x_28 - _Z6fill_tPdPS_Pijd)
        .other          _Z6fill_tPdPS_Pijd,@"STO_CUDA_ENTRY STV_DEFAULT"
_Z6fill_tPdPS_Pijd:
.text._Z6fill_tPdPS_Pijd:
[----:B------:R-:W-:Y:S01]  /*0000*/  LDC R1, c[0x0][0x37c] ;  /* 0x0000df00ff017b82 */ /* 0x000fe20000000800 */
[----:B------:R-:W0:Y:S07]  /*0010*/  S2R R0, SR_TID.X ;  /* 0x0000000000007919 */ /* 0x000e2e0000002100 */
[----:B------:R-:W0:Y:S01]  /*0020*/  S2UR UR4, SR_CTAID.X ;  /* 0x00000000000479c3 */ /* 0x000e220000002500 */
[----:B------:R-:W1:Y:S07]  /*0030*/  LDCU UR5, c[0x0][0x398] ;  /* 0x00007300ff0577ac */ /* 0x000e6e0008000800 */
[----:B------:R-:W0:Y:S02]  /*0040*/  LDC R9, c[0x0][0x360] ;  /* 0x0000d800ff097b82 */ /* 0x000e240000000800 */
[----:B0-----:R-:W-:-:S05]  /*0050*/  IMAD R9, R9, UR4, R0 ;  /* 0x0000000409097c24 */ /* 0x001fca000f8e0200 */
[----:B-1----:R-:W-:-:S13]  /*0060*/  ISETP.GE.U32.AND P0, PT, R9, UR5, PT ;  /* 0x0000000509007c0c */ /* 0x002fda000bf06070 */
[----:B------:R-:W-:Y:S05]  /*0070*/  @P0 EXIT ;  /* 0x000000000000094d */ /* 0x000fea0003800000 */
[----:B------:R-:W0:Y:S01]  /*0080*/  LDC.64 R6, c[0x0][0x390] ;  /* 0x0000e400ff067b82 */ /* 0x000e220000000a00 */
[----:B------:R-:W1:Y:S07]  /*0090*/  LDCU.64 UR4, c[0x0][0x358] ;  /* 0x00006b00ff0477ac */ /* 0x000e6e0008000a00 */
[----:B------:R-:W2:Y:S08]  /*00a0*/  LDC.64 R4, c[0x0][0x380] ;  /* 0x0000e000ff047b82 */ /* 0x000eb00000000a00 */
[----:B------:R-:W3:Y:S01]  /*00b0*/  LDC.64 R2, c[0x0][0x388] ;  /* 0x0000e200ff027b82 */ /* 0x000ee20000000a00 */
[----:B0-----:R-:W-:-:S06]  /*00c0*/  IMAD.WIDE.U32 R6, R9, 0x4, R6 ;  /* 0x0000000409067825 */ /* 0x001fcc00078e0006 */
[----:B-1----:R-:W4:Y:S01]  /*00d0*/  LDG.E R6, desc[UR4][R6.64] ;  /* 0x0000000406067981 */ /* 0x002f22000c1e1900 */
[----:B--2---:R-:W-:-:S06]  /*00e0*/  IMAD.WIDE.U32 R4, R9, 0x8, R4 ;  /* 0x0000000809047825 */ /* 0x004fcc00078e0004 */
[----:B------:R-:W2:Y:S01]  /*00f0*/  LDG.E.64 R4, desc[UR4][R4.64] ;  /* 0x0000000404047981 */ /* 0x000ea2000c1e1b00 */
[----:B---3--:R-:W-:-:S05]  /*0100*/  IMAD.WIDE.U32 R2, R9, 0x8, R2 ;  /* 0x0000000809027825 */ /* 0x008fca00078e0002 */
[----:B------:R-:W2:Y:S01]  /*0110*/  LDG.E.64 R8, desc[UR4][R2.64] ;  /* 0x0000000402087981 */ /* 0x000ea2000c1e1b00 */
[----:B----4-:R-:W-:-:S03]  /*0120*/  ISETP.GE.AND P0, PT, R6, 0x1, PT ;  /* 0x000000010600780c */ /* 0x010fc60003f06270 */
[----:B--2---:R0:W-:Y:S10]  /*0130*/  STG.E.64 desc[UR4][R8.64], R4 ;  /* 0x0000000408007986 */ /* 0x0041f4000c101b04 */
[----:B------:R-:W-:Y:S05]  /*0140*/  @!P0 EXIT ;  /* 0x000000000000894d */ /* 0x000fea0003800000 */
[C---:B------:R-:W-:Y:S01]  /*0150*/  ISETP.GE.U32.AND P0, PT, R6.reuse, 0x4, PT ;  /* 0x000000040600780c */ /* 0x040fe20003f06070 */
[----:B------:R-:W1:Y:S01]  /*0160*/  LDCU.64 UR6, c[0x0][0x3a0] ;  /* 0x00007400ff0677ac */ /* 0x000e620008000a00 */
[----:B------:R-:W-:Y:S01]  /*0170*/  BSSY.RECONVERGENT B0, `(.L_x_20) ;  /* 0x000002d000007945 */ /* 0x000fe20003800200 */
[----:B------:R-:W-:Y:S01]  /*0180*/  LOP3.LUT R0, R6, 0x3, RZ, 0xc0, !PT ;  /* 0x0000000306007812 */ /* 0x000fe200078ec0ff */
[----:B------:R-:W-:-:S09]  /*0190*/  IMAD.MOV.U32 R10, RZ, RZ, 0x1 ;  /* 0x00000001ff0a7424 */ /* 0x000fd200078e00ff */
[----:B------:R-:W-:Y:S05]  /*01a0*/  @!P0 BRA `(.L_x_21) ;  /* 0x0000000000a48947 */ /* 0x000fea0003800000 */
[----:B------:R-:W-:Y:S01]  /*01b0*/  LOP3.LUT R11, R6, 0x7ffffffc, RZ, 0xc0, !PT ;  /* 0x7ffffffc060b7812 */ /* 0x000fe200078ec0ff */
[----:B------:R-:W-:Y:S01]  /*01c0*/  HFMA2 R7, -RZ, RZ, 1.984375, 0 ;  /* 0x3ff00000ff077431 */ /* 0x000fe200000001ff */
[----:B------:R-:W-:Y:S01]  /*01d0*/  BSSY.RECONVERGENT B1, `(.L_x_22) ;  /* 0x0000025000017945 */ /* 0x000fe20003800200 */
[----:B------:R-:W-:Y:S01]  /*01e0*/  IMAD.MOV.U32 R10, RZ, RZ, 0x2 ;  /* 0x00000002ff0a7424 */ /* 0x000fe200078e00ff */
[----:B0-----:R-:W-:Y:S01]  /*01f0*/  CS2R R8, SRZ ;  /* 0x0000000000087805 */ /* 0x001fe2000001ff00 */
[----:B------:R-:W-:Y:S02]  /*0200*/  IMAD.MOV.U32 R6, RZ, RZ, 0x0 ;  /* 0x00000000ff067424 */ /* 0x000fe400078e00ff */
[----:B------:R-:W-:-:S07]  /*0210*/  IMAD.MOV R11, RZ, RZ, -R11 ;  /* 0x000000ffff0b7224 */ /* 0x000fce00078e0a0b */
.L_x_23:
[----:B--2---:R-:W2:Y:S01]  /*0220*/  LDG.E.64 R14, desc[UR4][R2.64] ;  /* 0x00000004020e7981 */ /* 0x004ea2000c1e1b00 */
[----:B-1----:R-:W-:Y:S01]  /*0230*/  DFMA R12, R6, UR6, R4 ;  /* 0x00000006060c7c2b */ /* 0x002fe20008000004 */
[----:B--2---:R-:W-:-:S05]  /*0240*/  IADD3 R20, P0, PT, R14, R9, RZ ;  /* 0x000000090e147210 */ /* 0x004fca0007f1e0ff */
[----:B------:R-:W-:-:S05]  /*0250*/  IMAD.X R21, R15, 0x1, R8, P0 ;  /* 0x000000010f157824 */ /* 0x000fca00000e0608 */
[----:B------:R0:W-:Y:S04]  /*0260*/  STG.E.64 desc[UR4][R20.64+0x8], R12 ;  /* 0x0000080c14007986 */ /* 0x0001e8000c101b04 */
[----:B------:R-:W2:Y:S01]  /*0270*/  LDG.E.64 R16, desc[UR4][R2.64] ;  /* 0x0000000402107981 */ /* 0x000ea2000c1e1b00 */
[----:B------:R-:W1:Y:S02]  /*0280*/  I2F.F64.U32 R14, R10 ;  /* 0x0000000a000e7312 */ /* 0x000e640000201800 */
[----:B-1----:R-:W-:Y:S01]  /*0290*/  DFMA R14, R14, UR6, R4 ;  /* 0x000000060e0e7c2b */ /* 0x002fe20008000004 */
[----:B--2---:R-:W-:-:S04]  /*02a0*/  IADD3 R22, P0, PT, R16, R9, RZ ;  /* 0x0000000910167210 */ /* 0x004fc80007f1e0ff */
[----:B------:R-:W-:-:S05]  /*02b0*/  IADD3.X R23, PT, PT, R17, R8, RZ, P0, !PT ;  /* 0x0000000811177210 */ /* 0x000fca00007fe4ff */
[----:B------:R1:W-:Y:S04]  /*02c0*/  STG.E.64 desc[UR4][R22.64+0x10], R14 ;  /* 0x0000100e16007986 */ /* 0x0003e8000c101b04 */
[----:B------:R-:W2:Y:S01]  /*02d0*/  LDG.E.64 R18, desc[UR4][R2.64] ;  /* 0x0000000402127981 */ /* 0x000ea2000c1e1b00 */
[----:B------:R-:W-:-:S04]  /*02e0*/  VIADD R26, R10, 0x1 ;  /* 0x000000010a1a7836 */ /* 0x000fc80000000000 */
[----:B------:R-:W3:Y:S02]  /*02f0*/  I2F.F64.U32 R16, R26 ;  /* 0x0000001a00107312 */ /* 0x000ee40000201800 */
[----:B---3--:R-:W-:Y:S01]  /*0300*/  DFMA R16, R16, UR6, R4 ;  /* 0x0000000610107c2b */ /* 0x008fe20008000004 */
[----:B--2---:R-:W-:-:S05]  /*0310*/  IADD3 R24, P0, PT, R18, R9, RZ ;  /* 0x0000000912187210 */ /* 0x004fca0007f1e0ff */
[----:B------:R-:W-:-:S05]  /*0320*/  IMAD.X R25, R19, 0x1, R8, P0 ;  /* 0x0000000113197824 */ /* 0x000fca00000e0608 */
[----:B------:R2:W-:Y:S04]  /*0330*/  STG.E.64 desc[UR4][R24.64+0x18], R16 ;  /* 0x0000181018007986 */ /* 0x0005e8000c101b04 */
[----:B------:R-:W1:Y:S01]  /*0340*/  LDG.E.64 R18, desc[UR4][R2.64] ;  /* 0x0000000402127981 */ /* 0x000e62000c1e1b00 */
[C---:B0-----:R-:W-:Y:S01]  /*0350*/  IADD3 R20, PT, PT, R10.reuse, 0x2, RZ ;  /* 0x000000020a147810 */ /* 0x041fe20007ffe0ff */
[----:B------:R-:W-:Y:S01]  /*0360*/  VIADD R11, R11, 0x4 ;  /* 0x000000040b0b7836 */ /* 0x000fe20000000000 */
[----:B------:R-:W-:Y:S01]  /*0370*/  DADD R6, R6, 4 ;  /* 0x4010000006067429 */ /* 0x000fe20000000000 */
[----:B------:R-:W-:Y:S01]  /*0380*/  IADD3 R10, PT, PT, R10, 0x4, RZ ;  /* 0x000000040a0a7810 */ /* 0x000fe20007ffe0ff */
[----:B------:R-:W0:Y:S02]  /*0390*/  I2F.F64.U32 R12, R20 ;  /* 0x00000014000c7312 */ /* 0x000e240000201800 */
[----:B0-----:R-:W-:Y:S01]  /*03a0*/  DFMA R12, R12, UR6, R4 ;  /* 0x000000060c0c7c2b */ /* 0x001fe20008000004 */
[----:B-1----:R-:W-:-:S02]  /*03b0*/  IADD3 R14, P0, PT, R18, R9, RZ ;  /* 0x00000009120e7210 */ /* 0x002fc40007f1e0ff */
[----:B------:R-:W-:-:S03]  /*03c0*/  IADD3 R9, P1, PT, R9, 0x20, RZ ;  /* 0x0000002009097810 */ /* 0x000fc60007f3e0ff */
[--C-:B------:R-:W-:Y:S01]  /*03d0*/  IMAD.X R15, R19, 0x1, R8.reuse, P0 ;  /* 0x00000001130f7824 */ /* 0x100fe200000e0608 */
[----:B------:R-:W-:Y:S01]  /*03e0*/  ISETP.NE.AND P0, PT, R11, RZ, PT ;  /* 0x000000ff0b00720c */ /* 0x000fe20003f05270 */
[----:B------:R-:W-:-:S03]  /*03f0*/  IMAD.X R8, RZ, RZ, R8, P1 ;  /* 0x000000ffff087224 */ /* 0x000fc600008e0608 */
[----:B------:R2:W-:Y:S09]  /*0400*/  STG.E.64 desc[UR4][R14.64+0x20], R12 ;  /* 0x0000200c0e007986 */ /* 0x0005f2000c101b04 */
[----:B------:R-:W-:Y:S05]  /*0410*/  @P0 BRA `(.L_x_23) ;  /* 0xfffffffc00800947 */ /* 0x000fea000383ffff */
[----:B------:R-:W-:Y:S05]  /*0420*/  BSYNC.RECONVERGENT B1 ;  /* 0x0000000000017941 */ /* 0x000fea0003800200 */
.L_x_22:
[----:B------:R-:W-:-:S07]  /*0430*/  VIADD R10, R10, 0xffffffff ;  /* 0xffffffff0a0a7836 */ /* 0x000fce0000000000 */
.L_x_21:
[----:B-1----:R-:W-:Y:S05]  /*0440*/  BSYNC.RECONVERGENT B0 ;  /* 0x0000000000007941 */ /* 0x002fea0003800200 */
.L_x_20:
[----:B------:R-:W-:-:S13]  /*0450*/  ISETP.NE.AND P0, PT, R0, RZ, PT ;  /* 0x000000ff0000720c */ /* 0x000fda0003f05270 */
[----:B------:R-:W-:Y:S05]  /*0460*/  @!P0 EXIT ;  /* 0x000000000000894d */ /* 0x000fea0003800000 */
[----:B------:R-:W-:Y:S01]  /*0470*/  IMAD.WIDE.U32 R6, R10, 0x8, RZ ;  /* 0x000000080a067825 */ /* 0x000fe200078e00ff */
[----:B------:R-:W1:Y:S03]  /*0480*/  LDCU.64 UR6, c[0x0][0x3a0] ;  /* 0x00007400ff0677ac */ /* 0x000e660008000a00 */
[----:B--2---:R-:W-:Y:S01]  /*0490*/  IMAD.MOV.U32 R13, RZ, RZ, R7 ;  /* 0x000000ffff0d7224 */ /* 0x004fe200078e0007 */
[----:B------:R-:W-:Y:S01]  /*04a0*/  MOV R11, R6 ;  /* 0x00000006000b7202 */ /* 0x000fe20000000f00 */
[----:B------:R-:W-:-:S07]  /*04b0*/  IMAD.MOV R0, RZ, RZ, -R0 ;  /* 0x000000ffff007224 */ /* 0x000fce00078e0a00 */
.L_x_24:
[----:B0-2---:R-:W2:Y:S01]  /*04c0*/  LDG.E.64 R8, desc[UR4][R2.64] ;  /* 0x0000000402087981 */ /* 0x005ea2000c1e1b00 */
[----:B------:R0:W1:Y:S01]  /*04d0*/  I2F.F64.U32 R6, R10 ;  /* 0x0000000a00067312 */ /* 0x0000620000201800 */
[----:B------:R-:W-:Y:S02]  /*04e0*/  VIADD R0, R0, 0x1 ;  /* 0x0000000100007836 */ /* 0x000fe40000000000 */
[----:B0-----:R-:W-:Y:S01]  /*04f0*/  VIADD R10, R10, 0x1 ;  /* 0x000000010a0a7836 */ /* 0x001fe20000000000 */
[----:B-1----:R-:W-:Y:S01]  /*0500*/  DFMA R6, R6, UR6, R4 ;  /* 0x0000000606067c2b */ /* 0x002fe20008000004 */
[----:B--2---:R-:W-:Y:S02]  /*0510*/  IADD3 R8, P0, PT, R8, R11, RZ ;  /* 0x0000000b08087210 */ /* 0x004fe40007f1e0ff */
[----:B------:R-:W-:Y:S02]  /*0520*/  IADD3 R11, P1, PT, R11, 0x8, RZ ;  /* 0x000000080b0b7810 */ /* 0x000fe40007f3e0ff */
[----:B------:R-:W-:-:S02]  /*0530*/  IADD3.X R9, PT, PT, R9, R13, RZ, P0, !PT ;  /* 0x0000000d09097210 */ /* 0x000fc400007fe4ff */
[----:B------:R-:W-:Y:S02]  /*0540*/  ISETP.NE.AND P0, PT, R0, RZ, PT ;  /* 0x000000ff0000720c */ /* 0x000fe40003f05270 */
[----:B------:R-:W-:Y:S01]  /*0550*/  IADD3.X R13, PT, PT, RZ, R13, RZ, P1, !PT ;  /* 0x0000000dff0d7210 */ /* 0x000fe20000ffe4ff */
[----:B------:R2:W-:Y:S10]  /*0560*/  STG.E.64 desc[UR4][R8.64], R6 ;  /* 0x0000000608007986 */ /* 0x0005f4000c101b04 */
[----:B------:R-:W-:Y:S05]  /*0570*/  @P0 BRA `(.L_x_24) ;  /* 0xfffffffc00d00947 */ /* 0x000fea000383ffff */
[----:B------:R-:W-:Y:S05]  /*0580*/  EXIT ;  /* 0x000000000000794d */ /* 0x000fea0003800000 */
.L_x_25:
        /* <DEDUP_REMOVED lines=15> */
.L_x_28:


//--------------------- .nv.global.init           --------------------------
	.section	.nv.global.init,"aw",@progbits
	.align	16
.nv.global.init:
	.type		__cudart_sin_cos_coeffs,@object
	.size		__cudart_sin_cos_coeffs,(__cudart_i2opi_d - __cudart_sin_cos_coeffs)
__cudart_sin_cos_coeffs:
        /*0000*/ 	.byte	0x46, 0xd2, 0xb0, 0x2c, 0xf1, 0xe5, 0x5a, 0xbe, 0x92, 0xe3, 0xac, 0x69, 0xe3, 0x1d, 0xc7, 0x3e
        /*0010*/ 	.byte	0xa1, 0x62, 0xdb, 0x19, 0xa0, 0x01, 0x2a, 0xbf, 0x18, 0x08, 0x11, 0x11, 0x11, 0x11, 0x81, 0x3f
        /*0020*/ 	.byte	0x54, 0x55, 0x55, 0x55, 0x55, 0x55, 0xc5, 0xbf, 0x00, 0x00, 0x00, 0x00, 0x00, 0x00, 0x00, 0x00
        /*0030*/ 	.byte	0x00, 0x00, 0x00, 0x00, 0x00, 0x00, 0x00, 0x00, 0x64, 0x81, 0xfd, 0x20, 0x83, 0xff, 0xa8, 0xbd
        /*0040*/ 	.byte	0x28, 0x85, 0xef, 0xc1, 0xa7, 0xee, 0x21, 0x3e, 0xd9, 0xe6, 0x06, 0x8e, 0x4f, 0x7e, 0x92, 0xbe
        /*0050*/ 	.byte	0xe9, 0xbc, 0xdd, 0x19, 0xa0, 0x01, 0xfa, 0x3e, 0x47, 0x5d, 0xc1, 0x16, 0x6c, 0xc1, 0x56, 0xbf
        /*0060*/ 	.byte	0x51, 0x55, 0x55, 0x55, 0x55, 0x55, 0xa5, 0x3f, 0x00, 0x00, 0x00, 0x00, 0x00, 0x00, 0xe0, 0xbf
        /*0070*/ 	.byte	0x00, 0x00, 0x00, 0x00, 0x00, 0x00, 0xf0, 0x3f, 0x00, 0x00, 0x00, 0x00, 0x00, 0x00, 0x00, 0x00
	.type		__cudart_i2opi_d,@object
	.size		__cudart_i2opi_d,(.L_0 - __cudart_i2opi_d)
__cudart_i2opi_d:
        /* <DEDUP_REMOVED lines=9> */
.L_0:


//--------------------- .nv.shared.reserved.0     --------------------------
	.section	.nv.shared.reserved.0,"aw",@nobits
	.weak		__nv_reservedSMEM_offset_0_alias
	.size		__nv_reservedSMEM_offset_0_alias, 0, 64
	.other		__nv_reservedSMEM_offset_0_alias,@"STO_CUDA_RESERVED_SHARED STV_DEFAULT"
__nv_reservedSMEM_offset_0_alias:
	.zero		0
	.zero		64


//--------------------- .nv.constant0._Z16integrate_kernelPdS_PiPS_S1_S1_jdd --------------------------
	.section	.nv.constant0._Z16integrate_kernelPdS_PiPS_S1_S1_jdd,"a",@progbits
	.sectionflags	@""
	.align	4
.nv.constant0._Z16integrate_kernelPdS_PiPS_S1_S1_jdd:
	.zero		968


//--------------------- .nv.constant0._Z6fill_tPdPS_Pijd --------------------------
	.section	.nv.constant0._Z6fill_tPdPS_Pijd,"a",@progbits
	.sectionflags	@""
	.align	4
.nv.constant0._Z6fill_tPdPS_Pijd:
	.zero		936


//--------------------- SYMBOLS --------------------------

	.type		.nv.reservedSmem.offset0,@object
	.size		.nv.reservedSmem.offset0,0x4
